	.target	sm_100a

	.elftype	@"ET_EXEC"


//--------------------- .note.nv.tkinfo           --------------------------
	.section	.note.nv.tkinfo,"",@"SHT_NOTE"
	.sectionflags	@"SHF_NOTE_NV_TKINFO"
	.tkinfo
        /*0018*/ 	.word	0x00000002
        /*0030*/ 	.string	""
        /*0030*/ 	.string	"ptxas"
        /*0030*/ 	.string	"Cuda compilation tools, release 13.0, V13.0.88"
        /*0030*/ 	.string	"Build cuda_13.0.r13.0/compiler.36424714_0"
        /*0030*/ 	.string	"-arch sm_100a -m 64 "



//--------------------- .note.nv.cuinfo           --------------------------
	.section	.note.nv.cuinfo,"",@"SHT_NOTE"
	.sectionflags	@"SHF_NOTE_NV_CUINFO"
        /*0018*/ 	.short	0x0002
        /*001a*/ 	.short	0x0064
        /*001c*/ 	.short	0x0082
	.zero		2


//--------------------- .nv.info                  --------------------------
	.section	.nv.info,"",@"SHT_CUDA_INFO"
	.align	4


	//----- nvinfo : EIATTR_REGCOUNT
	.align		4
        /*0000*/ 	.byte	0x04, 0x2f
        /*0002*/ 	.short	(.L_19 - .L_18)
	.align		4
.L_18:
        /*0004*/ 	.word	index@(_ZN7cutlass13device_kernelINS_4conv6kernel13ConvUniversalINS1_16ConvProblemShapeILNS1_8OperatorE1ELi2EEENS1_10collective14CollectiveConvINS1_47MainloopSm100TmaUmmaWarpSpecializedImplicitGemmILS5_1ELi26ELi2ELi1ELi2EN4cute5tupleIJNSA_1CILi1EEESD_SD_EEEEENSB_IJNSC_ILi64EEESG_NSB_IJNSC_ILi32EEEEEEEEENS_10bfloat16_tESK_NSA_8TiledMMAINSA_8MMA_AtomIJNSA_20SM100_MMA_F16BF16_SSISK_SK_fLi64ELi64ELNSA_4UMMA5MajorE0ELSP_1ELNSO_7ScaleInE0ELSQ_0EEEEEENSA_6LayoutISE_NSB_IJNSC_ILi0EEESU_SU_EEEEENSB_IJNSA_10UnderscoreESX_SX_EEEEENS7_6detail27Sm100ImplicitGemmTileTraitsINSA_20SM90_TMA_LOAD_IM2COLENSA_14ComposedLayoutINSA_7SwizzleILi2ELi4ELi3EEENSA_18smem_ptr_flag_bitsILi16EEENST_INSB_IJNSC_ILi8EEESH_EEENSB_IJSH_SD_EEEEEEEvEENS11_INSA_13SM90_TMA_LOADENS13_INS14_ILi3ELi4ELi3EEES17_NST_INSB_IJSG_S18_EEENSB_IJSD_SG_EEEEEEEvEEEENS_8epilogue10collective18CollectiveEpilogueINS1M_23Sm100TmaWarpSpecializedILi3ELi2ELi16ELb1ELb0EEEJSJ_NSB_IJNST_ISG_SD_EENST_ISH_SD_EEEEESK_NSB_IJNSB_IJlllEEESD_SU_EEESK_S1V_NS1M_6fusion15FusionCallbacksIS1Q_NS1W_17LinearCombinationISK_fSK_fLNS_15FloatRoundStyleE2EEESJ_S1T_JEEENSA_5SM1004TMEM4LOAD26SM100_TMEM_LOAD_16dp256b4xES12_S1C_NSA_17SM75_U32x4_LDSM_NENSA_21SM90_TMA_STORE_IM2COLES1C_NSA_17SM90_U32x4_STSM_NENSA_39AutoVectorizingCopyWithAssumedAlignmentILi128EEEEEEvvEEEEvNT_6ParamsE)
        /*0008*/ 	.word	0x00000060


	//----- nvinfo : EIATTR_FRAME_SIZE
	.align		4
.L_19:
        /*000c*/ 	.byte	0x04, 0x11
        /*000e*/ 	.short	(.L_21 - .L_20)
	.align		4
.L_20:
        /*0010*/ 	.word	index@($__internal_2_$__cuda_sm10x_tcgen05_guardrail_trap_unallocated_columns_being_dealloced)
        /*0014*/ 	.word	0x00000008


	//----- nvinfo : EIATTR_FRAME_SIZE
	.align		4
.L_21:
        /*0018*/ 	.byte	0x04, 0x11
        /*001a*/ 	.short	(.L_23 - .L_22)
	.align		4
.L_22:
        /*001c*/ 	.word	index@($__internal_1_$__cuda_sm10x_tcgen05_guardrail_trap_phase_invalid_during_alloc)
        /*0020*/ 	.word	0x00000008


	//----- nvinfo : EIATTR_FRAME_SIZE
	.align		4
.L_23:
        /*0024*/ 	.byte	0x04, 0x11
        /*0026*/ 	.short	(.L_25 - .L_24)
	.align		4
.L_24:
        /*0028*/ 	.word	index@($__internal_0_$__cuda_sm10x_tcgen05_guardrail_trap_col_being_dealloced_not_returned_by_alloc)
        /*002c*/ 	.word	0x00000008


	//----- nvinfo : EIATTR_FRAME_SIZE
	.align		4
.L_25:
        /*0030*/ 	.byte	0x04, 0x11
        /*0032*/ 	.short	(.L_27 - .L_26)
	.align		4
.L_26:
        /*0034*/ 	.word	index@(_ZN7cutlass13device_kernelINS_4conv6kernel13ConvUniversalINS1_16ConvProblemShapeILNS1_8OperatorE1ELi2EEENS1_10collective14CollectiveConvINS1_47MainloopSm100TmaUmmaWarpSpecializedImplicitGemmILS5_1ELi26ELi2ELi1ELi2EN4cute5tupleIJNSA_1CILi1EEESD_SD_EEEEENSB_IJNSC_ILi64EEESG_NSB_IJNSC_ILi32EEEEEEEEENS_10bfloat16_tESK_NSA_8TiledMMAINSA_8MMA_AtomIJNSA_20SM100_MMA_F16BF16_SSISK_SK_fLi64ELi64ELNSA_4UMMA5MajorE0ELSP_1ELNSO_7ScaleInE0ELSQ_0EEEEEENSA_6LayoutISE_NSB_IJNSC_ILi0EEESU_SU_EEEEENSB_IJNSA_10UnderscoreESX_SX_EEEEENS7_6detail27Sm100ImplicitGemmTileTraitsINSA_20SM90_TMA_LOAD_IM2COLENSA_14ComposedLayoutINSA_7SwizzleILi2ELi4ELi3EEENSA_18smem_ptr_flag_bitsILi16EEENST_INSB_IJNSC_ILi8EEESH_EEENSB_IJSH_SD_EEEEEEEvEENS11_INSA_13SM90_TMA_LOADENS13_INS14_ILi3ELi4ELi3EEES17_NST_INSB_IJSG_S18_EEENSB_IJSD_SG_EEEEEEEvEEEENS_8epilogue10collective18CollectiveEpilogueINS1M_23Sm100TmaWarpSpecializedILi3ELi2ELi16ELb1ELb0EEEJSJ_NSB_IJNST_ISG_SD_EENST_ISH_SD_EEEEESK_NSB_IJNSB_IJlllEEESD_SU_EEESK_S1V_NS1M_6fusion15FusionCallbacksIS1Q_NS1W_17LinearCombinationISK_fSK_fLNS_15FloatRoundStyleE2EEESJ_S1T_JEEENSA_5SM1004TMEM4LOAD26SM100_TMEM_LOAD_16dp256b4xES12_S1C_NSA_17SM75_U32x4_LDSM_NENSA_21SM90_TMA_STORE_IM2COLES1C_NSA_17SM90_U32x4_STSM_NENSA_39AutoVectorizingCopyWithAssumedAlignmentILi128EEEEEEvvEEEEvNT_6ParamsE)
        /*0038*/ 	.word	0x00000008


	//----- nvinfo : EIATTR_MIN_STACK_SIZE
	.align		4
.L_27:
        /*003c*/ 	.byte	0x04, 0x12
        /*003e*/ 	.short	(.L_29 - .L_28)
	.align		4
.L_28:
        /*0040*/ 	.word	index@(_ZN7cutlass13device_kernelINS_4conv6kernel13ConvUniversalINS1_16ConvProblemShapeILNS1_8OperatorE1ELi2EEENS1_10collective14CollectiveConvINS1_47MainloopSm100TmaUmmaWarpSpecializedImplicitGemmILS5_1ELi26ELi2ELi1ELi2EN4cute5tupleIJNSA_1CILi1EEESD_SD_EEEEENSB_IJNSC_ILi64EEESG_NSB_IJNSC_ILi32EEEEEEEEENS_10bfloat16_tESK_NSA_8TiledMMAINSA_8MMA_AtomIJNSA_20SM100_MMA_F16BF16_SSISK_SK_fLi64ELi64ELNSA_4UMMA5MajorE0ELSP_1ELNSO_7ScaleInE0ELSQ_0EEEEEENSA_6LayoutISE_NSB_IJNSC_ILi0EEESU_SU_EEEEENSB_IJNSA_10UnderscoreESX_SX_EEEEENS7_6detail27Sm100ImplicitGemmTileTraitsINSA_20SM90_TMA_LOAD_IM2COLENSA_14ComposedLayoutINSA_7SwizzleILi2ELi4ELi3EEENSA_18smem_ptr_flag_bitsILi16EEENST_INSB_IJNSC_ILi8EEESH_EEENSB_IJSH_SD_EEEEEEEvEENS11_INSA_13SM90_TMA_LOADENS13_INS14_ILi3ELi4ELi3EEES17_NST_INSB_IJSG_S18_EEENSB_IJSD_SG_EEEEEEEvEEEENS_8epilogue10collective18CollectiveEpilogueINS1M_23Sm100TmaWarpSpecializedILi3ELi2ELi16ELb1ELb0EEEJSJ_NSB_IJNST_ISG_SD_EENST_ISH_SD_EEEEESK_NSB_IJNSB_IJlllEEESD_SU_EEESK_S1V_NS1M_6fusion15FusionCallbacksIS1Q_NS1W_17LinearCombinationISK_fSK_fLNS_15FloatRoundStyleE2EEESJ_S1T_JEEENSA_5SM1004TMEM4LOAD26SM100_TMEM_LOAD_16dp256b4xES12_S1C_NSA_17SM75_U32x4_LDSM_NENSA_21SM90_TMA_STORE_IM2COLES1C_NSA_17SM90_U32x4_STSM_NENSA_39AutoVectorizingCopyWithAssumedAlignmentILi128EEEEEEvvEEEEvNT_6ParamsE)
        /*0044*/ 	.word	0x00000008
.L_29:


//--------------------- .nv.compat                --------------------------
	.section	.nv.compat,"",@"SHT_CUDA_COMPAT_INFO"
	.align	4
        /*0000*/ 	.byte	0x02, 0x09, 0x01, 0x00, 0x02, 0x02, 0x02, 0x00, 0x02, 0x05, 0x05, 0x00, 0x03, 0x07, 0x01, 0x01
        /*0010*/ 	.byte	0x02, 0x03, 0x01, 0x00, 0x02, 0x06, 0x01, 0x00, 0x04, 0x0b, 0x08, 0x00, 0x09, 0x00, 0x00, 0x00
        /*0020*/ 	.byte	0x00, 0x00, 0x00, 0x00


//--------------------- .nv.info._ZN7cutlass13device_kernelINS_4conv6kernel13ConvUniversalINS1_16ConvProblemShapeILNS1_8OperatorE1ELi2EEENS1_10collective14CollectiveConvINS1_47MainloopSm100TmaUmmaWarpSpecializedImplicitGemmILS5_1ELi26ELi2ELi1ELi2EN4cute5tupleIJNSA_1CILi1EEESD_SD_EEEEENSB_IJNSC_ILi64EEESG_NSB_IJNSC_ILi32EEEEEEEEENS_10bfloat16_tESK_NSA_8TiledMMAINSA_8MMA_AtomIJNSA_20SM100_MMA_F16BF16_SSISK_SK_fLi64ELi64ELNSA_4UMMA5MajorE0ELSP_1ELNSO_7ScaleInE0ELSQ_0EEEEEENSA_6LayoutISE_NSB_IJNSC_ILi0EEESU_SU_EEEEENSB_IJNSA_10UnderscoreESX_SX_EEEEENS7_6detail27Sm100ImplicitGemmTileTraitsINSA_20SM90_TMA_LOAD_IM2COLENSA_14ComposedLayoutINSA_7SwizzleILi2ELi4ELi3EEENSA_18smem_ptr_flag_bitsILi16EEENST_INSB_IJNSC_ILi8EEESH_EEENSB_IJSH_SD_EEEEEEEvEENS11_INSA_13SM90_TMA_LOADENS13_INS14_ILi3ELi4ELi3EEES17_NST_INSB_IJSG_S18_EEENSB_IJSD_SG_EEEEEEEvEEEENS_8epilogue10collective18CollectiveEpilogueINS1M_23Sm100TmaWarpSpecializedILi3ELi2ELi16ELb1ELb0EEEJSJ_NSB_IJNST_ISG_SD_EENST_ISH_SD_EEEEESK_NSB_IJNSB_IJlllEEESD_SU_EEESK_S1V_NS1M_6fusion15FusionCallbacksIS1Q_NS1W_17LinearCombinationISK_fSK_fLNS_15FloatRoundStyleE2EEESJ_S1T_JEEENSA_5SM1004TMEM4LOAD26SM100_TMEM_LOAD_16dp256b4xES12_S1C_NSA_17SM75_U32x4_LDSM_NENSA_21SM90_TMA_STORE_IM2COLES1C_NSA_17SM90_U32x4_STSM_NENSA_39AutoVectorizingCopyWithAssumedAlignmentILi128EEEEEEvvEEEEvNT_6ParamsE --------------------------
	.section	.nv.info._ZN7cutlass13device_kernelINS_4conv6kernel13ConvUniversalINS1_16ConvProblemShapeILNS1_8OperatorE1ELi2EEENS1_10collective14CollectiveConvINS1_47MainloopSm100TmaUmmaWarpSpecializedImplicitGemmILS5_1ELi26ELi2ELi1ELi2EN4cute5tupleIJNSA_1CILi1EEESD_SD_EEEEENSB_IJNSC_ILi64EEESG_NSB_IJNSC_ILi32EEEEEEEEENS_10bfloat16_tESK_NSA_8TiledMMAINSA_8MMA_AtomIJNSA_20SM100_MMA_F16BF16_SSISK_SK_fLi64ELi64ELNSA_4UMMA5MajorE0ELSP_1ELNSO_7ScaleInE0ELSQ_0EEEEEENSA_6LayoutISE_NSB_IJNSC_ILi0EEESU_SU_EEEEENSB_IJNSA_10UnderscoreESX_SX_EEEEENS7_6detail27Sm100ImplicitGemmTileTraitsINSA_20SM90_TMA_LOAD_IM2COLENSA_14ComposedLayoutINSA_7SwizzleILi2ELi4ELi3EEENSA_18smem_ptr_flag_bitsILi16EEENST_INSB_IJNSC_ILi8EEESH_EEENSB_IJSH_SD_EEEEEEEvEENS11_INSA_13SM90_TMA_LOADENS13_INS14_ILi3ELi4ELi3EEES17_NST_INSB_IJSG_S18_EEENSB_IJSD_SG_EEEEEEEvEEEENS_8epilogue10collective18CollectiveEpilogueINS1M_23Sm100TmaWarpSpecializedILi3ELi2ELi16ELb1ELb0EEEJSJ_NSB_IJNST_ISG_SD_EENST_ISH_SD_EEEEESK_NSB_IJNSB_IJlllEEESD_SU_EEESK_S1V_NS1M_6fusion15FusionCallbacksIS1Q_NS1W_17LinearCombinationISK_fSK_fLNS_15FloatRoundStyleE2EEESJ_S1T_JEEENSA_5SM1004TMEM4LOAD26SM100_TMEM_LOAD_16dp256b4xES12_S1C_NSA_17SM75_U32x4_LDSM_NENSA_21SM90_TMA_STORE_IM2COLES1C_NSA_17SM90_U32x4_STSM_NENSA_39AutoVectorizingCopyWithAssumedAlignmentILi128EEEEEEvvEEEEvNT_6ParamsE,"",@"SHT_CUDA_INFO"
	.sectionflags	@""
	.align	4


	//----- nvinfo : EIATTR_CUDA_API_VERSION
	.align		4
        /*0000*/ 	.byte	0x04, 0x37
        /*0002*/ 	.short	(.L_31 - .L_30)
.L_30:
        /*0004*/ 	.word	0x00000082


	//----- nvinfo : EIATTR_KPARAM_INFO
	.align		4
.L_31:
        /*0008*/ 	.byte	0x04, 0x17
        /*000a*/ 	.short	(.L_33 - .L_32)
.L_32:
        /*000c*/ 	.word	0x00000000
        /*0010*/ 	.short	0x0000
        /*0012*/ 	.short	0x0000
        /*0014*/ 	.byte	0x00, 0xf0, 0x01, 0x20


	//----- nvinfo : EIATTR_AT_ENTRY_FRAGMENTS
	.align		4
.L_33:
        /*0018*/ 	.byte	0x04, 0x4f
        /*001a*/ 	.short	(.L_35 - .L_34)


	//   ....[0]....
.L_34:
        /*001c*/ 	.word	0x00000006


	//----- nvinfo : EIATTR_RESERVED_SMEM_USED
	.align		4
.L_35:
        /*0020*/ 	.byte	0x01, 0x41
	.zero		2


	//----- nvinfo : EIATTR_SPARSE_MMA_MASK
	.align		4
        /*0024*/ 	.byte	0x03, 0x50
        /*0026*/ 	.short	0x0000


	//----- nvinfo : EIATTR_TCGEN05_1CTA_USED
	.align		4
        /*0028*/ 	.byte	0x01, 0x51
	.zero		2


	//----- nvinfo : EIATTR_MAXREG_COUNT
	.align		4
        /*002c*/ 	.byte	0x03, 0x1b
        /*002e*/ 	.short	0x00ff


	//----- nvinfo : EIATTR_NUM_BARRIERS
	.align		4
        /*0030*/ 	.byte	0x02, 0x4c
        /*0032*/ 	.byte	0x07
	.zero		1


	//----- nvinfo : EIATTR_EXTERNS
	.align		4
        /*0034*/ 	.byte	0x04, 0x0f
        /*0036*/ 	.short	(.L_37 - .L_36)


	//   ....[0]....
	.align		4
.L_36:
        /*0038*/ 	.word	index@(__assertfail)


	//----- nvinfo : EIATTR_MERCURY_ISA_VERSION
	.align		4
.L_37:
        /*003c*/ 	.byte	0x03, 0x5f
        /*003e*/ 	.short	0x0101


	//----- nvinfo : EIATTR_INT_WARP_WIDE_INSTR_OFFSETS
	.align		4
        /*0040*/ 	.byte	0x04, 0x31
        /*0042*/ 	.short	(.L_39 - .L_38)


	//   ....[0]....
.L_38:
        /*0044*/ 	.word	0x00004840


	//   ....[1]....
        /*0048*/ 	.word	0x00004860


	//   ....[2]....
        /*004c*/ 	.word	0x00004890


	//   ....[3]....
        /*0050*/ 	.word	0x000052f0


	//   ....[4]....
        /*0054*/ 	.word	0x00005360


	//   ....[5]....
        /*0058*/ 	.word	0x000055a0


	//   ....[6]....
        /*005c*/ 	.word	0x000055d0


	//----- nvinfo : EIATTR_COOP_GROUP_MASK_REGIDS
	.align		4
.L_39:
        /*0060*/ 	.byte	0x04, 0x29
        /*0062*/ 	.short	(.L_41 - .L_40)


	//   ....[0]....
.L_40:
        /*0064*/ 	.word	0xffffffff


	//   ....[1]....
        /*0068*/ 	.word	0xffffffff


	//   ....[2]....
        /*006c*/ 	.word	0xffffffff


	//   ....[3]....
        /*0070*/ 	.word	0xffffffff


	//   ....[4]....
        /*0074*/ 	.word	0xffffffff


	//   ....[5]....
        /*0078*/ 	.word	0xffffffff


	//   ....[6]....
        /*007c*/ 	.word	0xffffffff


	//   ....[7]....
        /*0080*/ 	.word	0xffffffff


	//   ....[8]....
        /*0084*/ 	.word	0xffffffff


	//   ....[9]....
        /*0088*/ 	.word	0xffffffff


	//   ....[10]....
        /*008c*/ 	.word	0xffffffff


	//   ....[11]....
        /*0090*/ 	.word	0xffffffff


	//----- nvinfo : EIATTR_COOP_GROUP_INSTR_OFFSETS
	.align		4
.L_41:
        /*0094*/ 	.byte	0x04, 0x28
        /*0096*/ 	.short	(.L_43 - .L_42)


	//   ....[0]....
.L_42:
        /*0098*/ 	.word	0x000000a0


	//   ....[1]....
        /*009c*/ 	.word	0x00000510


	//   ....[2]....
        /*00a0*/ 	.word	0x00000970


	//   ....[3]....
        /*00a4*/ 	.word	0x00000af0


	//   ....[4]....
        /*00a8*/ 	.word	0x00000bf0


	//   ....[5]....
        /*00ac*/ 	.word	0x00000d40


	//   ....[6]....
        /*00b0*/ 	.word	0x000023c0


	//   ....[7]....
        /*00b4*/ 	.word	0x00003cb0


	//   ....[8]....
        /*00b8*/ 	.word	0x00003ec0


	//   ....[9]....
        /*00bc*/ 	.word	0x00003ef0


	//   ....[10]....
        /*00c0*/ 	.word	0x00004720


	//   ....[11]....
        /*00c4*/ 	.word	0x00004960


	//----- nvinfo : EIATTR_VRC_CTA_INIT_COUNT
	.align		4
.L_43:
        /*00c8*/ 	.byte	0x02, 0x4a
        /*00ca*/ 	.byte	0x80
	.zero		1


	//----- nvinfo : EIATTR_SYSCALL_OFFSETS
	.align		4
        /*00cc*/ 	.byte	0x04, 0x46
        /*00ce*/ 	.short	(.L_45 - .L_44)


	//   ....[0]....
.L_44:
        /*00d0*/ 	.word	0x000062b0


	//   ....[1]....
        /*00d4*/ 	.word	0x000063a0


	//   ....[2]....
        /*00d8*/ 	.word	0x00006b80


	//   ....[3]....
        /*00dc*/ 	.word	0x000074f0


	//----- nvinfo : EIATTR_MBARRIER_INSTR_OFFSETS
	.align		4
.L_45:
        /*00e0*/ 	.byte	0x04, 0x39
        /*00e2*/ 	.short	(.L_47 - .L_46)


	//   ....[0]....
.L_46:
        /*00e4*/ 	.word	0x00000610
        /*00e8*/ 	.word	0x000000ff
        /*00ec*/ 	.word	0x00000000
        /*00f0*/ 	.short	0x0100
        /*00f2*/ 	.byte	0x05
	.zero		1


	//   ....[1]....
        /*00f4*/ 	.word	0x00000620
        /*00f8*/ 	.word	0x000000ff
        /*00fc*/ 	.word	0x000000d0
        /*0100*/ 	.short	0x0100
        /*0102*/ 	.byte	0x05
	.zero		1


	//   ....[2]....
        /*0104*/ 	.word	0x00000630
        /*0108*/ 	.word	0x000000ff
        /*010c*/ 	.word	0x00000008
        /*0110*/ 	.short	0x0100
        /*0112*/ 	.byte	0x05
	.zero		1


	//   ....[3]....
        /*0114*/ 	.word	0x00000640
        /*0118*/ 	.word	0x000000ff
        /*011c*/ 	.word	0x000000d8
        /*0120*/ 	.short	0x0100
        /*0122*/ 	.byte	0x05
	.zero		1


	//   ....[4]....
        /*0124*/ 	.word	0x00000650
        /*0128*/ 	.word	0x000000ff
        /*012c*/ 	.word	0x00000010
        /*0130*/ 	.short	0x0100
        /*0132*/ 	.byte	0x05
	.zero		1


	//   ....[5]....
        /*0134*/ 	.word	0x00000660
        /*0138*/ 	.word	0x000000ff
        /*013c*/ 	.word	0x000000e0
        /*0140*/ 	.short	0x0100
        /*0142*/ 	.byte	0x05
	.zero		1


	//   ....[6]....
        /*0144*/ 	.word	0x00000670
        /*0148*/ 	.word	0x000000ff
        /*014c*/ 	.word	0x00000018
        /*0150*/ 	.short	0x0100
        /*0152*/ 	.byte	0x05
	.zero		1


	//   ....[7]....
        /*0154*/ 	.word	0x00000680
        /*0158*/ 	.word	0x000000ff
        /*015c*/ 	.word	0x000000e8
        /*0160*/ 	.short	0x0100
        /*0162*/ 	.byte	0x05
	.zero		1


	//   ....[8]....
        /*0164*/ 	.word	0x00000690
        /*0168*/ 	.word	0x000000ff
        /*016c*/ 	.word	0x00000020
        /*0170*/ 	.short	0x0100
        /*0172*/ 	.byte	0x05
	.zero		1


	//   ....[9]....
        /*0174*/ 	.word	0x000006a0
        /*0178*/ 	.word	0x000000ff
        /*017c*/ 	.word	0x000000f0
        /*0180*/ 	.short	0x0100
        /*0182*/ 	.byte	0x05
	.zero		1


	//   ....[10]....
        /*0184*/ 	.word	0x000006b0
        /*0188*/ 	.word	0x000000ff
        /*018c*/ 	.word	0x00000028
        /*0190*/ 	.short	0x0100
        /*0192*/ 	.byte	0x05
	.zero		1


	//   ....[11]....
        /*0194*/ 	.word	0x000006c0
        /*0198*/ 	.word	0x000000ff
        /*019c*/ 	.word	0x000000f8
        /*01a0*/ 	.short	0x0100
        /*01a2*/ 	.byte	0x05
	.zero		1


	//   ....[12]....
        /*01a4*/ 	.word	0x000006d0
        /*01a8*/ 	.word	0x000000ff
        /*01ac*/ 	.word	0x00000030
        /*01b0*/ 	.short	0x0100
        /*01b2*/ 	.byte	0x05
	.zero		1


	//   ....[13]....
        /*01b4*/ 	.word	0x000006e0
        /*01b8*/ 	.word	0x000000ff
        /*01bc*/ 	.word	0x00000100
        /*01c0*/ 	.short	0x0100
        /*01c2*/ 	.byte	0x05
	.zero		1


	//   ....[14]....
        /*01c4*/ 	.word	0x000006f0
        /*01c8*/ 	.word	0x000000ff
        /*01cc*/ 	.word	0x00000038
        /*01d0*/ 	.short	0x0100
        /*01d2*/ 	.byte	0x05
	.zero		1


	//   ....[15]....
        /*01d4*/ 	.word	0x00000700
        /*01d8*/ 	.word	0x000000ff
        /*01dc*/ 	.word	0x00000108
        /*01e0*/ 	.short	0x0100
        /*01e2*/ 	.byte	0x05
	.zero		1


	//   ....[16]....
        /*01e4*/ 	.word	0x00000710
        /*01e8*/ 	.word	0x000000ff
        /*01ec*/ 	.word	0x00000040
        /*01f0*/ 	.short	0x0100
        /*01f2*/ 	.byte	0x05
	.zero		1


	//   ....[17]....
        /*01f4*/ 	.word	0x00000720
        /*01f8*/ 	.word	0x000000ff
        /*01fc*/ 	.word	0x00000110
        /*0200*/ 	.short	0x0100
        /*0202*/ 	.byte	0x05
	.zero		1


	//   ....[18]....
        /*0204*/ 	.word	0x00000730
        /*0208*/ 	.word	0x000000ff
        /*020c*/ 	.word	0x00000048
        /*0210*/ 	.short	0x0100
        /*0212*/ 	.byte	0x05
	.zero		1


	//   ....[19]....
        /*0214*/ 	.word	0x00000740
        /*0218*/ 	.word	0x000000ff
        /*021c*/ 	.word	0x00000118
        /*0220*/ 	.short	0x0100
        /*0222*/ 	.byte	0x05
	.zero		1


	//   ....[20]....
        /*0224*/ 	.word	0x00000750
        /*0228*/ 	.word	0x000000ff
        /*022c*/ 	.word	0x00000050
        /*0230*/ 	.short	0x0100
        /*0232*/ 	.byte	0x05
	.zero		1


	//   ....[21]....
        /*0234*/ 	.word	0x00000760
        /*0238*/ 	.word	0x000000ff
        /*023c*/ 	.word	0x00000120
        /*0240*/ 	.short	0x0100
        /*0242*/ 	.byte	0x05
	.zero		1


	//   ....[22]....
        /*0244*/ 	.word	0x00000770
        /*0248*/ 	.word	0x000000ff
        /*024c*/ 	.word	0x00000058
        /*0250*/ 	.short	0x0100
        /*0252*/ 	.byte	0x05
	.zero		1


	//   ....[23]....
        /*0254*/ 	.word	0x00000780
        /*0258*/ 	.word	0x000000ff
        /*025c*/ 	.word	0x00000128
        /*0260*/ 	.short	0x0100
        /*0262*/ 	.byte	0x05
	.zero		1


	//   ....[24]....
        /*0264*/ 	.word	0x00000790
        /*0268*/ 	.word	0x000000ff
        /*026c*/ 	.word	0x00000060
        /*0270*/ 	.short	0x0100
        /*0272*/ 	.byte	0x05
	.zero		1


	//   ....[25]....
        /*0274*/ 	.word	0x000007a0
        /*0278*/ 	.word	0x000000ff
        /*027c*/ 	.word	0x00000130
        /*0280*/ 	.short	0x0100
        /*0282*/ 	.byte	0x05
	.zero		1


	//   ....[26]....
        /*0284*/ 	.word	0x000007b0
        /*0288*/ 	.word	0x000000ff
        /*028c*/ 	.word	0x00000068
        /*0290*/ 	.short	0x0100
        /*0292*/ 	.byte	0x05
	.zero		1


	//   ....[27]....
        /*0294*/ 	.word	0x000007c0
        /*0298*/ 	.word	0x000000ff
        /*029c*/ 	.word	0x00000138
        /*02a0*/ 	.short	0x0100
        /*02a2*/ 	.byte	0x05
	.zero		1


	//   ....[28]....
        /*02a4*/ 	.word	0x000007d0
        /*02a8*/ 	.word	0x000000ff
        /*02ac*/ 	.word	0x00000070
        /*02b0*/ 	.short	0x0100
        /*02b2*/ 	.byte	0x05
	.zero		1


	//   ....[29]....
        /*02b4*/ 	.word	0x000007e0
        /*02b8*/ 	.word	0x000000ff
        /*02bc*/ 	.word	0x00000140
        /*02c0*/ 	.short	0x0100
        /*02c2*/ 	.byte	0x05
	.zero		1


	//   ....[30]....
        /*02c4*/ 	.word	0x000007f0
        /*02c8*/ 	.word	0x000000ff
        /*02cc*/ 	.word	0x00000078
        /*02d0*/ 	.short	0x0100
        /*02d2*/ 	.byte	0x05
	.zero		1


	//   ....[31]....
        /*02d4*/ 	.word	0x00000800
        /*02d8*/ 	.word	0x000000ff
        /*02dc*/ 	.word	0x00000148
        /*02e0*/ 	.short	0x0100
        /*02e2*/ 	.byte	0x05
	.zero		1


	//   ....[32]....
        /*02e4*/ 	.word	0x00000810
        /*02e8*/ 	.word	0x000000ff
        /*02ec*/ 	.word	0x00000080
        /*02f0*/ 	.short	0x0100
        /*02f2*/ 	.byte	0x05
	.zero		1


	//   ....[33]....
        /*02f4*/ 	.word	0x00000820
        /*02f8*/ 	.word	0x000000ff
        /*02fc*/ 	.word	0x00000150
        /*0300*/ 	.short	0x0100
        /*0302*/ 	.byte	0x05
	.zero		1


	//   ....[34]....
        /*0304*/ 	.word	0x00000830
        /*0308*/ 	.word	0x000000ff
        /*030c*/ 	.word	0x00000088
        /*0310*/ 	.short	0x0100
        /*0312*/ 	.byte	0x05
	.zero		1


	//   ....[35]....
        /*0314*/ 	.word	0x00000840
        /*0318*/ 	.word	0x000000ff
        /*031c*/ 	.word	0x00000158
        /*0320*/ 	.short	0x0100
        /*0322*/ 	.byte	0x05
	.zero		1


	//   ....[36]....
        /*0324*/ 	.word	0x00000850
        /*0328*/ 	.word	0x000000ff
        /*032c*/ 	.word	0x00000090
        /*0330*/ 	.short	0x0100
        /*0332*/ 	.byte	0x05
	.zero		1


	//   ....[37]....
        /*0334*/ 	.word	0x00000860
        /*0338*/ 	.word	0x000000ff
        /*033c*/ 	.word	0x00000160
        /*0340*/ 	.short	0x0100
        /*0342*/ 	.byte	0x05
	.zero		1


	//   ....[38]....
        /*0344*/ 	.word	0x00000870
        /*0348*/ 	.word	0x000000ff
        /*034c*/ 	.word	0x00000098
        /*0350*/ 	.short	0x0100
        /*0352*/ 	.byte	0x05
	.zero		1


	//   ....[39]....
        /*0354*/ 	.word	0x00000880
        /*0358*/ 	.word	0x000000ff
        /*035c*/ 	.word	0x00000168
        /*0360*/ 	.short	0x0100
        /*0362*/ 	.byte	0x05
	.zero		1


	//   ....[40]....
        /*0364*/ 	.word	0x00000890
        /*0368*/ 	.word	0x000000ff
        /*036c*/ 	.word	0x000000a0
        /*0370*/ 	.short	0x0100
        /*0372*/ 	.byte	0x05
	.zero		1


	//   ....[41]....
        /*0374*/ 	.word	0x000008a0
        /*0378*/ 	.word	0x000000ff
        /*037c*/ 	.word	0x00000170
        /*0380*/ 	.short	0x0100
        /*0382*/ 	.byte	0x05
	.zero		1


	//   ....[42]....
        /*0384*/ 	.word	0x000008b0
        /*0388*/ 	.word	0x000000ff
        /*038c*/ 	.word	0x000000a8
        /*0390*/ 	.short	0x0100
        /*0392*/ 	.byte	0x05
	.zero		1


	//   ....[43]....
        /*0394*/ 	.word	0x000008c0
        /*0398*/ 	.word	0x000000ff
        /*039c*/ 	.word	0x00000178
        /*03a0*/ 	.short	0x0100
        /*03a2*/ 	.byte	0x05
	.zero		1


	//   ....[44]....
        /*03a4*/ 	.word	0x000008d0
        /*03a8*/ 	.word	0x000000ff
        /*03ac*/ 	.word	0x000000b0
        /*03b0*/ 	.short	0x0100
        /*03b2*/ 	.byte	0x05
	.zero		1


	//   ....[45]....
        /*03b4*/ 	.word	0x000008e0
        /*03b8*/ 	.word	0x000000ff
        /*03bc*/ 	.word	0x00000180
        /*03c0*/ 	.short	0x0100
        /*03c2*/ 	.byte	0x05
	.zero		1


	//   ....[46]....
        /*03c4*/ 	.word	0x000008f0
        /*03c8*/ 	.word	0x000000ff
        /*03cc*/ 	.word	0x000000b8
        /*03d0*/ 	.short	0x0100
        /*03d2*/ 	.byte	0x05
	.zero		1


	//   ....[47]....
        /*03d4*/ 	.word	0x00000900
        /*03d8*/ 	.word	0x000000ff
        /*03dc*/ 	.word	0x00000188
        /*03e0*/ 	.short	0x0100
        /*03e2*/ 	.byte	0x05
	.zero		1


	//   ....[48]....
        /*03e4*/ 	.word	0x00000910
        /*03e8*/ 	.word	0x000000ff
        /*03ec*/ 	.word	0x000000c0
        /*03f0*/ 	.short	0x0100
        /*03f2*/ 	.byte	0x05
	.zero		1


	//   ....[49]....
        /*03f4*/ 	.word	0x00000920
        /*03f8*/ 	.word	0x000000ff
        /*03fc*/ 	.word	0x00000190
        /*0400*/ 	.short	0x0100
        /*0402*/ 	.byte	0x05
	.zero		1


	//   ....[50]....
        /*0404*/ 	.word	0x00000930
        /*0408*/ 	.word	0x000000ff
        /*040c*/ 	.word	0x000000c8
        /*0410*/ 	.short	0x0100
        /*0412*/ 	.byte	0x05
	.zero		1


	//   ....[51]....
        /*0414*/ 	.word	0x00000940
        /*0418*/ 	.word	0x000000ff
        /*041c*/ 	.word	0x00000198
        /*0420*/ 	.short	0x0100
        /*0422*/ 	.byte	0x05
	.zero		1


	//   ....[52]....
        /*0424*/ 	.word	0x00000a80
        /*0428*/ 	.word	0x000000ff
        /*042c*/ 	.word	0x000001a0
        /*0430*/ 	.short	0x0100
        /*0432*/ 	.byte	0x07
	.zero		1


	//   ....[53]....
        /*0434*/ 	.word	0x00000a90
        /*0438*/ 	.word	0x000000ff
        /*043c*/ 	.word	0x000001b8
        /*0440*/ 	.short	0x0100
        /*0442*/ 	.byte	0x07
	.zero		1


	//   ....[54]....
        /*0444*/ 	.word	0x00000aa0
        /*0448*/ 	.word	0x000000ff
        /*044c*/ 	.word	0x000001a8
        /*0450*/ 	.short	0x0100
        /*0452*/ 	.byte	0x07
	.zero		1


	//   ....[55]....
        /*0454*/ 	.word	0x00000ab0
        /*0458*/ 	.word	0x000000ff
        /*045c*/ 	.word	0x000001c0
        /*0460*/ 	.short	0x0100
        /*0462*/ 	.byte	0x07
	.zero		1


	//   ....[56]....
        /*0464*/ 	.word	0x00000ac0
        /*0468*/ 	.word	0x000000ff
        /*046c*/ 	.word	0x000001b0
        /*0470*/ 	.short	0x0100
        /*0472*/ 	.byte	0x07
	.zero		1


	//   ....[57]....
        /*0474*/ 	.word	0x00000ad0
        /*0478*/ 	.word	0x000000ff
        /*047c*/ 	.word	0x000001c8
        /*0480*/ 	.short	0x0100
        /*0482*/ 	.byte	0x07
	.zero		1


	//   ....[58]....
        /*0484*/ 	.word	0x00000bc0
        /*0488*/ 	.word	0x000000ff
        /*048c*/ 	.word	0x000001d0
        /*0490*/ 	.short	0x0100
        /*0492*/ 	.byte	0x05
	.zero		1


	//   ....[59]....
        /*0494*/ 	.word	0x00000bd0
        /*0498*/ 	.word	0x000000ff
        /*049c*/ 	.word	0x000001d8
        /*04a0*/ 	.short	0x0100
        /*04a2*/ 	.byte	0x05
	.zero		1


	//   ....[60]....
        /*04a4*/ 	.word	0x00000d10
        /*04a8*/ 	.word	0x000000ff
        /*04ac*/ 	.word	0x000001e0
        /*04b0*/ 	.short	0x0100
        /*04b2*/ 	.byte	0x05
	.zero		1


	//   ....[61]....
        /*04b4*/ 	.word	0x00000d20
        /*04b8*/ 	.word	0x000000ff
        /*04bc*/ 	.word	0x000001e8
        /*04c0*/ 	.short	0x0100
        /*04c2*/ 	.byte	0x05
	.zero		1


	//   ....[62]....
        /*04c4*/ 	.word	0x00000e50
        /*04c8*/ 	.word	0x000000ff
        /*04cc*/ 	.word	0x000001f0
        /*04d0*/ 	.short	0x0100
        /*04d2*/ 	.byte	0x07
	.zero		1


	//   ....[63]....
        /*04d4*/ 	.word	0x00000e60
        /*04d8*/ 	.word	0x000000ff
        /*04dc*/ 	.word	0x00000200
        /*04e0*/ 	.short	0x0100
        /*04e2*/ 	.byte	0x07
	.zero		1


	//   ....[64]....
        /*04e4*/ 	.word	0x00000e70
        /*04e8*/ 	.word	0x000000ff
        /*04ec*/ 	.word	0x000001f8
        /*04f0*/ 	.short	0x0100
        /*04f2*/ 	.byte	0x07
	.zero		1


	//   ....[65]....
        /*04f4*/ 	.word	0x00000e80
        /*04f8*/ 	.word	0x000000ff
        /*04fc*/ 	.word	0x00000208
        /*0500*/ 	.short	0x0100
        /*0502*/ 	.byte	0x07
	.zero		1


	//   ....[66]....
        /*0504*/ 	.word	0x000017c0
        /*0508*/ 	.word	0x000000ff
        /*050c*/ 	.word	0x000000d0
        /*0510*/ 	.short	0x010a
        /*0512*/ 	.byte	0x04
	.zero		1


	//   ....[67]....
        /*0514*/ 	.word	0x00001a80
        /*0518*/ 	.word	0x000000ff
        /*051c*/ 	.word	0x000000d0
        /*0520*/ 	.short	0x010a
        /*0522*/ 	.byte	0x09
	.zero		1


	//   ....[68]....
        /*0524*/ 	.word	0x00001bf0
        /*0528*/ 	.word	0x000000ff
        /*052c*/ 	.word	0x000000d0
        /*0530*/ 	.short	0x010a
        /*0532*/ 	.byte	0x08
	.zero		1


	//   ....[69]....
        /*0534*/ 	.word	0x00001da0
        /*0538*/ 	.word	0x000000ff
        /*053c*/ 	.word	0x000001d8
        /*0540*/ 	.short	0x0101
        /*0542*/ 	.byte	0x16
	.zero		1


	//   ....[70]....
        /*0544*/ 	.word	0x00001dd0
        /*0548*/ 	.word	0x000000ff
        /*054c*/ 	.word	0x000000d0
        /*0550*/ 	.short	0x010a
        /*0552*/ 	.byte	0x04
	.zero		1


	//   ....[71]....
        /*0554*/ 	.word	0x00002070
        /*0558*/ 	.word	0x000000ff
        /*055c*/ 	.word	0x000000d0
        /*0560*/ 	.short	0x010a
        /*0562*/ 	.byte	0x11
	.zero		1


	//   ....[72]....
        /*0564*/ 	.word	0x000021e0
        /*0568*/ 	.word	0x000000ff
        /*056c*/ 	.word	0x000000d0
        /*0570*/ 	.short	0x010a
        /*0572*/ 	.byte	0x08
	.zero		1


	//   ....[73]....
        /*0574*/ 	.word	0x000023d0
        /*0578*/ 	.word	0x000000ff
        /*057c*/ 	.word	0x000001e0
        /*0580*/ 	.short	0x010a
        /*0582*/ 	.byte	0x16
	.zero		1


	//   ....[74]....
        /*0584*/ 	.word	0x00002490
        /*0588*/ 	.word	0x000000ff
        /*058c*/ 	.word	0x00000000
        /*0590*/ 	.short	0x0101
        /*0592*/ 	.byte	0x04
	.zero		1


	//   ....[75]....
        /*0594*/ 	.word	0x00002990
        /*0598*/ 	.word	0x000000ff
        /*059c*/ 	.word	0x00000000
        /*05a0*/ 	.short	0x010a
        /*05a2*/ 	.byte	0x04
	.zero		1


	//   ....[76]....
        /*05a4*/ 	.word	0x00002a30
        /*05a8*/ 	.word	0x000000ff
        /*05ac*/ 	.word	0x00000000
        /*05b0*/ 	.short	0x010a
        /*05b2*/ 	.byte	0x04
	.zero		1


	//   ....[77]....
        /*05b4*/ 	.word	0x00002ad0
        /*05b8*/ 	.word	0x000000ff
        /*05bc*/ 	.word	0x00000000
        /*05c0*/ 	.short	0x010a
        /*05c2*/ 	.byte	0x04
	.zero		1


	//   ....[78]....
        /*05c4*/ 	.word	0x00002b70
        /*05c8*/ 	.word	0x000000ff
        /*05cc*/ 	.word	0x00000000
        /*05d0*/ 	.short	0x010a
        /*05d2*/ 	.byte	0x04
	.zero		1


	//   ....[79]....
        /*05d4*/ 	.word	0x00002c10
        /*05d8*/ 	.word	0x000000ff
        /*05dc*/ 	.word	0x00000000
        /*05e0*/ 	.short	0x010a
        /*05e2*/ 	.byte	0x04
	.zero		1


	//   ....[80]....
        /*05e4*/ 	.word	0x00002cb0
        /*05e8*/ 	.word	0x000000ff
        /*05ec*/ 	.word	0x00000000
        /*05f0*/ 	.short	0x010a
        /*05f2*/ 	.byte	0x04
	.zero		1


	//   ....[81]....
        /*05f4*/ 	.word	0x00002d50
        /*05f8*/ 	.word	0x000000ff
        /*05fc*/ 	.word	0x00000000
        /*0600*/ 	.short	0x010a
        /*0602*/ 	.byte	0x04
	.zero		1


	//   ....[82]....
        /*0604*/ 	.word	0x00002df0
        /*0608*/ 	.word	0x000000ff
        /*060c*/ 	.word	0x00000000
        /*0610*/ 	.short	0x010a
        /*0612*/ 	.byte	0x04
	.zero		1


	//   ....[83]....
        /*0614*/ 	.word	0x00002e90
        /*0618*/ 	.word	0x000000ff
        /*061c*/ 	.word	0x00000000
        /*0620*/ 	.short	0x010a
        /*0622*/ 	.byte	0x04
	.zero		1


	//   ....[84]....
        /*0624*/ 	.word	0x00002f30
        /*0628*/ 	.word	0x000000ff
        /*062c*/ 	.word	0x00000000
        /*0630*/ 	.short	0x010a
        /*0632*/ 	.byte	0x04
	.zero		1


	//   ....[85]....
        /*0634*/ 	.word	0x00002fd0
        /*0638*/ 	.word	0x000000ff
        /*063c*/ 	.word	0x00000000
        /*0640*/ 	.short	0x010a
        /*0642*/ 	.byte	0x04
	.zero		1


	//   ....[86]....
        /*0644*/ 	.word	0x00003070
        /*0648*/ 	.word	0x000000ff
        /*064c*/ 	.word	0x00000000
        /*0650*/ 	.short	0x010a
        /*0652*/ 	.byte	0x04
	.zero		1


	//   ....[87]....
        /*0654*/ 	.word	0x00003110
        /*0658*/ 	.word	0x000000ff
        /*065c*/ 	.word	0x00000000
        /*0660*/ 	.short	0x010a
        /*0662*/ 	.byte	0x04
	.zero		1


	//   ....[88]....
        /*0664*/ 	.word	0x000031b0
        /*0668*/ 	.word	0x000000ff
        /*066c*/ 	.word	0x00000000
        /*0670*/ 	.short	0x010a
        /*0672*/ 	.byte	0x04
	.zero		1


	//   ....[89]....
        /*0674*/ 	.word	0x00003250
        /*0678*/ 	.word	0x000000ff
        /*067c*/ 	.word	0x00000000
        /*0680*/ 	.short	0x010a
        /*0682*/ 	.byte	0x04
	.zero		1


	//   ....[90]....
        /*0684*/ 	.word	0x000032f0
        /*0688*/ 	.word	0x000000ff
        /*068c*/ 	.word	0x00000000
        /*0690*/ 	.short	0x010a
        /*0692*/ 	.byte	0x04
	.zero		1


	//   ....[91]....
        /*0694*/ 	.word	0x00003390
        /*0698*/ 	.word	0x000000ff
        /*069c*/ 	.word	0x00000000
        /*06a0*/ 	.short	0x010a
        /*06a2*/ 	.byte	0x04
	.zero		1


	//   ....[92]....
        /*06a4*/ 	.word	0x00003430
        /*06a8*/ 	.word	0x000000ff
        /*06ac*/ 	.word	0x00000000
        /*06b0*/ 	.short	0x010a
        /*06b2*/ 	.byte	0x04
	.zero		1


	//   ....[93]....
        /*06b4*/ 	.word	0x000034d0
        /*06b8*/ 	.word	0x000000ff
        /*06bc*/ 	.word	0x00000000
        /*06c0*/ 	.short	0x010a
        /*06c2*/ 	.byte	0x04
	.zero		1


	//   ....[94]....
        /*06c4*/ 	.word	0x00003570
        /*06c8*/ 	.word	0x000000ff
        /*06cc*/ 	.word	0x00000000
        /*06d0*/ 	.short	0x010a
        /*06d2*/ 	.byte	0x04
	.zero		1


	//   ....[95]....
        /*06d4*/ 	.word	0x00003610
        /*06d8*/ 	.word	0x000000ff
        /*06dc*/ 	.word	0x00000000
        /*06e0*/ 	.short	0x010a
        /*06e2*/ 	.byte	0x04
	.zero		1


	//   ....[96]....
        /*06e4*/ 	.word	0x000036b0
        /*06e8*/ 	.word	0x000000ff
        /*06ec*/ 	.word	0x00000000
        /*06f0*/ 	.short	0x010a
        /*06f2*/ 	.byte	0x04
	.zero		1


	//   ....[97]....
        /*06f4*/ 	.word	0x00003750
        /*06f8*/ 	.word	0x000000ff
        /*06fc*/ 	.word	0x00000000
        /*0700*/ 	.short	0x010a
        /*0702*/ 	.byte	0x04
	.zero		1


	//   ....[98]....
        /*0704*/ 	.word	0x000037f0
        /*0708*/ 	.word	0x000000ff
        /*070c*/ 	.word	0x00000000
        /*0710*/ 	.short	0x010a
        /*0712*/ 	.byte	0x04
	.zero		1


	//   ....[99]....
        /*0714*/ 	.word	0x00003890
        /*0718*/ 	.word	0x000000ff
        /*071c*/ 	.word	0x00000000
        /*0720*/ 	.short	0x010a
        /*0722*/ 	.byte	0x04
	.zero		1


	//   ....[100]....
        /*0724*/ 	.word	0x00003940
        /*0728*/ 	.word	0x00000000
        /*072c*/ 	.word	0x00000000
        /*0730*/ 	.short	0x010a
        /*0732*/ 	.byte	0xff
	.zero		1


	//   ....[101]....
        /*0734*/ 	.word	0x00003a70
        /*0738*/ 	.word	0x000000ff
        /*073c*/ 	.word	0x000001e8
        /*0740*/ 	.short	0x010a
        /*0742*/ 	.byte	0x2d
	.zero		1


	//   ....[102]....
        /*0744*/ 	.word	0x00003b10
        /*0748*/ 	.word	0x000000ff
        /*074c*/ 	.word	0x000001e0
        /*0750*/ 	.short	0x010a
        /*0752*/ 	.byte	0x2d
	.zero		1


	//   ....[103]....
        /*0754*/ 	.word	0x00003bb0
        /*0758*/ 	.word	0x000000ff
        /*075c*/ 	.word	0x00000000
        /*0760*/ 	.short	0x0101
        /*0762*/ 	.byte	0x06
	.zero		1


	//   ....[104]....
        /*0764*/ 	.word	0x00003bf0
        /*0768*/ 	.word	0x000000ff
        /*076c*/ 	.word	0x000001e8
        /*0770*/ 	.short	0x0106
        /*0772*/ 	.byte	0x2d
	.zero		1


	//   ....[105]....
        /*0774*/ 	.word	0x00003c30
        /*0778*/ 	.word	0x00000000
        /*077c*/ 	.word	0x000001e8
        /*0780*/ 	.short	0x010a
        /*0782*/ 	.byte	0xff
	.zero		1


	//   ....[106]....
        /*0784*/ 	.word	0x00004130
        /*0788*/ 	.word	0x000000ff
        /*078c*/ 	.word	0x000001e0
        /*0790*/ 	.short	0x010a
        /*0792*/ 	.byte	0x06
	.zero		1


	//   ....[107]....
        /*0794*/ 	.word	0x000041e0
        /*0798*/ 	.word	0x000000ff
        /*079c*/ 	.word	0x00000000
        /*07a0*/ 	.short	0x0101
        /*07a2*/ 	.byte	0x05
	.zero		1


	//   ....[108]....
        /*07a4*/ 	.word	0x000041f0
        /*07a8*/ 	.word	0x000000ff
        /*07ac*/ 	.word	0x00000200
        /*07b0*/ 	.short	0x010a
        /*07b2*/ 	.byte	0x08
	.zero		1


	//   ....[109]....
        /*07b4*/ 	.word	0x00004280
        /*07b8*/ 	.word	0x000000ff
        /*07bc*/ 	.word	0x00000000
        /*07c0*/ 	.short	0x010a
        /*07c2*/ 	.byte	0x04
	.zero		1


	//   ....[110]....
        /*07c4*/ 	.word	0x000042f0
        /*07c8*/ 	.word	0x000000ff
        /*07cc*/ 	.word	0x00000000
        /*07d0*/ 	.short	0x010a
        /*07d2*/ 	.byte	0x07
	.zero		1


	//   ....[111]....
        /*07d4*/ 	.word	0x00004420
        /*07d8*/ 	.word	0x000000ff
        /*07dc*/ 	.word	0x00000000
        /*07e0*/ 	.short	0x010a
        /*07e2*/ 	.byte	0x04
	.zero		1


	//   ....[112]....
        /*07e4*/ 	.word	0x00004670
        /*07e8*/ 	.word	0x000000ff
        /*07ec*/ 	.word	0x00000000
        /*07f0*/ 	.short	0x010a
        /*07f2*/ 	.byte	0x05
	.zero		1


	//   ....[113]....
        /*07f4*/ 	.word	0x00004700
        /*07f8*/ 	.word	0x000000ff
        /*07fc*/ 	.word	0x00000000
        /*0800*/ 	.short	0x010a
        /*0802*/ 	.byte	0x07
	.zero		1


	//   ....[114]....
        /*0804*/ 	.word	0x00004ba0
        /*0808*/ 	.word	0x000000ff
        /*080c*/ 	.word	0x000001e0
        /*0810*/ 	.short	0x010a
        /*0812*/ 	.byte	0x07
	.zero		1


	//   ....[115]....
        /*0814*/ 	.word	0x00004c40
        /*0818*/ 	.word	0x000000ff
        /*081c*/ 	.word	0x00000000
        /*0820*/ 	.short	0x0101
        /*0822*/ 	.byte	0x06
	.zero		1


	//   ....[116]....
        /*0824*/ 	.word	0x00004f60
        /*0828*/ 	.word	0x000000ff
        /*082c*/ 	.word	0x000001d8
        /*0830*/ 	.short	0x010a
        /*0832*/ 	.byte	0x07
	.zero		1


	//   ....[117]....
        /*0834*/ 	.word	0x00005180
        /*0838*/ 	.word	0x000000ff
        /*083c*/ 	.word	0x000001b8
        /*0840*/ 	.short	0x010a
        /*0842*/ 	.byte	0x11
	.zero		1


	//   ....[118]....
        /*0844*/ 	.word	0x00005480
        /*0848*/ 	.word	0x000000ff
        /*084c*/ 	.word	0x000001a0
        /*0850*/ 	.short	0x010b
        /*0852*/ 	.byte	0x11
	.zero		1


	//   ....[119]....
        /*0854*/ 	.word	0x00005500
        /*0858*/ 	.word	0x000000ff
        /*085c*/ 	.word	0x00000000
        /*0860*/ 	.short	0x0101
        /*0862*/ 	.byte	0x13
	.zero		1


	//   ....[120]....
        /*0864*/ 	.word	0x00005530
        /*0868*/ 	.word	0x000000ff
        /*086c*/ 	.word	0x000001b8
        /*0870*/ 	.short	0x010a
        /*0872*/ 	.byte	0x0e
	.zero		1


	//   ....[121]....
        /*0874*/ 	.word	0x00005730
        /*0878*/ 	.word	0x000000ff
        /*087c*/ 	.word	0x000001a0
        /*0880*/ 	.short	0x010b
        /*0882*/ 	.byte	0x0e
	.zero		1


	//   ....[122]....
        /*0884*/ 	.word	0x00005750
        /*0888*/ 	.word	0x000000ff
        /*088c*/ 	.word	0x00000000
        /*0890*/ 	.short	0x0101
        /*0892*/ 	.byte	0x12
	.zero		1


	//   ....[123]....
        /*0894*/ 	.word	0x000057b0
        /*0898*/ 	.word	0x000000ff
        /*089c*/ 	.word	0x00000000
        /*08a0*/ 	.short	0x010a
        /*08a2*/ 	.byte	0x04
	.zero		1


	//   ....[124]....
        /*08a4*/ 	.word	0x00005870
        /*08a8*/ 	.word	0x00000002
        /*08ac*/ 	.word	0x00000000
        /*08b0*/ 	.short	0x010a
        /*08b2*/ 	.byte	0xff
	.zero		1


	//   ....[125]....
        /*08b4*/ 	.word	0x000058f0
        /*08b8*/ 	.word	0x00000000
        /*08bc*/ 	.word	0x00000000
        /*08c0*/ 	.short	0x010a
        /*08c2*/ 	.byte	0xff
	.zero		1


	//   ....[126]....
        /*08c4*/ 	.word	0x00005c90
        /*08c8*/ 	.word	0x000000ff
        /*08cc*/ 	.word	0x000001e0
        /*08d0*/ 	.short	0x010a
        /*08d2*/ 	.byte	0x34
	.zero		1


	//   ....[127]....
        /*08d4*/ 	.word	0x00005db0
        /*08d8*/ 	.word	0x000000ff
        /*08dc*/ 	.word	0x00000000
        /*08e0*/ 	.short	0x0101
        /*08e2*/ 	.byte	0x04
	.zero		1


	//   ....[128]....
        /*08e4*/ 	.word	0x00006770
        /*08e8*/ 	.word	0x00000000
        /*08ec*/ 	.word	0x000001a0
        /*08f0*/ 	.short	0x010a
        /*08f2*/ 	.byte	0xff
	.zero		1


	//   ....[129]....
        /*08f4*/ 	.word	0x00006820
        /*08f8*/ 	.word	0x00000054
        /*08fc*/ 	.word	0x000001f0
        /*0900*/ 	.short	0x010a
        /*0902*/ 	.byte	0xff
	.zero		1


	//   ....[130]....
        /*0904*/ 	.word	0x000068c0
        /*0908*/ 	.word	0x00000000
        /*090c*/ 	.word	0x000001a0
        /*0910*/ 	.short	0x010a
        /*0912*/ 	.byte	0xff
	.zero		1


	//   ....[131]....
        /*0914*/ 	.word	0x00006a60
        /*0918*/ 	.word	0x00000054
        /*091c*/ 	.word	0x000001f0
        /*0920*/ 	.short	0x010a
        /*0922*/ 	.byte	0xff
	.zero		1


	//   ....[132]....
        /*0924*/ 	.word	0x00007250
        /*0928*/ 	.word	0x00000000
        /*092c*/ 	.word	0x00000000
        /*0930*/ 	.short	0x0101
        /*0932*/ 	.byte	0xff
	.zero		1


	//   ....[133]....
        /*0934*/ 	.word	0x00007260
        /*0938*/ 	.word	0x00000003
        /*093c*/ 	.word	0x000001a0
        /*0940*/ 	.short	0x010a
        /*0942*/ 	.byte	0xff
	.zero		1


	//   ....[134]....
        /*0944*/ 	.word	0x00007320
        /*0948*/ 	.word	0x00000003
        /*094c*/ 	.word	0x000001a0
        /*0950*/ 	.short	0x010a
        /*0952*/ 	.byte	0xff
	.zero		1


	//   ....[135]....
        /*0954*/ 	.word	0x00007660
        /*0958*/ 	.word	0x000000ff
        /*095c*/ 	.word	0x00000000
        /*0960*/ 	.short	0x0101
        /*0962*/ 	.byte	0x05
	.zero		1


	//   ....[136]....
        /*0964*/ 	.word	0x00007c50
        /*0968*/ 	.word	0x00000002
        /*096c*/ 	.word	0x00000000
        /*0970*/ 	.short	0x0101
        /*0972*/ 	.byte	0xff
	.zero		1


	//   ....[137]....
        /*0974*/ 	.word	0x00007e90
        /*0978*/ 	.word	0x000000ff
        /*097c*/ 	.word	0x00000000
        /*0980*/ 	.short	0x0101
        /*0982*/ 	.byte	0x04
	.zero		1


	//   ....[138]....
        /*0984*/ 	.word	0x00007ec0
        /*0988*/ 	.word	0x00000002
        /*098c*/ 	.word	0x000000d0
        /*0990*/ 	.short	0x010a
        /*0992*/ 	.byte	0xff
	.zero		1


	//   ....[139]....
        /*0994*/ 	.word	0x00007f20
        /*0998*/ 	.word	0x00000002
        /*099c*/ 	.word	0x000000d0
        /*09a0*/ 	.short	0x010a
        /*09a2*/ 	.byte	0xff
	.zero		1


	//   ....[140]....
        /*09a4*/ 	.word	0x00007f80
        /*09a8*/ 	.word	0x00000002
        /*09ac*/ 	.word	0x000001e0
        /*09b0*/ 	.short	0x010a
        /*09b2*/ 	.byte	0xff
	.zero		1


	//   ....[141]....
        /*09b4*/ 	.word	0x00007fe0
        /*09b8*/ 	.word	0x00000000
        /*09bc*/ 	.word	0x00000000
        /*09c0*/ 	.short	0x010a
        /*09c2*/ 	.byte	0xff
	.zero		1


	//   ....[142]....
        /*09c4*/ 	.word	0x00008040
        /*09c8*/ 	.word	0x00000000
        /*09cc*/ 	.word	0x00000000
        /*09d0*/ 	.short	0x010a
        /*09d2*/ 	.byte	0xff
	.zero		1


	//   ....[143]....
        /*09d4*/ 	.word	0x000080a0
        /*09d8*/ 	.word	0x00000000
        /*09dc*/ 	.word	0x00000000
        /*09e0*/ 	.short	0x010a
        /*09e2*/ 	.byte	0xff
	.zero		1


	//   ....[144]....
        /*09e4*/ 	.word	0x00008100
        /*09e8*/ 	.word	0x00000000
        /*09ec*/ 	.word	0x00000000
        /*09f0*/ 	.short	0x010a
        /*09f2*/ 	.byte	0xff
	.zero		1


	//   ....[145]....
        /*09f4*/ 	.word	0x00008160
        /*09f8*/ 	.word	0x00000000
        /*09fc*/ 	.word	0x00000000
        /*0a00*/ 	.short	0x010a
        /*0a02*/ 	.byte	0xff
	.zero		1


	//   ....[146]....
        /*0a04*/ 	.word	0x000081c0
        /*0a08*/ 	.word	0x00000000
        /*0a0c*/ 	.word	0x00000000
        /*0a10*/ 	.short	0x010a
        /*0a12*/ 	.byte	0xff
	.zero		1


	//   ....[147]....
        /*0a14*/ 	.word	0x00008220
        /*0a18*/ 	.word	0x00000000
        /*0a1c*/ 	.word	0x00000000
        /*0a20*/ 	.short	0x010a
        /*0a22*/ 	.byte	0xff
	.zero		1


	//   ....[148]....
        /*0a24*/ 	.word	0x00008280
        /*0a28*/ 	.word	0x00000000
        /*0a2c*/ 	.word	0x00000000
        /*0a30*/ 	.short	0x010a
        /*0a32*/ 	.byte	0xff
	.zero		1


	//   ....[149]....
        /*0a34*/ 	.word	0x000082e0
        /*0a38*/ 	.word	0x00000000
        /*0a3c*/ 	.word	0x00000000
        /*0a40*/ 	.short	0x010a
        /*0a42*/ 	.byte	0xff
	.zero		1


	//   ....[150]....
        /*0a44*/ 	.word	0x00008340
        /*0a48*/ 	.word	0x00000000
        /*0a4c*/ 	.word	0x00000000
        /*0a50*/ 	.short	0x010a
        /*0a52*/ 	.byte	0xff
	.zero		1


	//   ....[151]....
        /*0a54*/ 	.word	0x000083a0
        /*0a58*/ 	.word	0x00000000
        /*0a5c*/ 	.word	0x00000000
        /*0a60*/ 	.short	0x010a
        /*0a62*/ 	.byte	0xff
	.zero		1


	//   ....[152]....
        /*0a64*/ 	.word	0x00008400
        /*0a68*/ 	.word	0x00000000
        /*0a6c*/ 	.word	0x00000000
        /*0a70*/ 	.short	0x010a
        /*0a72*/ 	.byte	0xff
	.zero		1


	//   ....[153]....
        /*0a74*/ 	.word	0x00008460
        /*0a78*/ 	.word	0x00000000
        /*0a7c*/ 	.word	0x00000000
        /*0a80*/ 	.short	0x010a
        /*0a82*/ 	.byte	0xff
	.zero		1


	//   ....[154]....
        /*0a84*/ 	.word	0x000084c0
        /*0a88*/ 	.word	0x00000000
        /*0a8c*/ 	.word	0x00000000
        /*0a90*/ 	.short	0x010a
        /*0a92*/ 	.byte	0xff
	.zero		1


	//   ....[155]....
        /*0a94*/ 	.word	0x00008520
        /*0a98*/ 	.word	0x00000000
        /*0a9c*/ 	.word	0x00000000
        /*0aa0*/ 	.short	0x010a
        /*0aa2*/ 	.byte	0xff
	.zero		1


	//   ....[156]....
        /*0aa4*/ 	.word	0x00008580
        /*0aa8*/ 	.word	0x00000000
        /*0aac*/ 	.word	0x00000000
        /*0ab0*/ 	.short	0x010a
        /*0ab2*/ 	.byte	0xff
	.zero		1


	//   ....[157]....
        /*0ab4*/ 	.word	0x000085e0
        /*0ab8*/ 	.word	0x00000000
        /*0abc*/ 	.word	0x00000000
        /*0ac0*/ 	.short	0x010a
        /*0ac2*/ 	.byte	0xff
	.zero		1


	//   ....[158]....
        /*0ac4*/ 	.word	0x00008640
        /*0ac8*/ 	.word	0x00000000
        /*0acc*/ 	.word	0x00000000
        /*0ad0*/ 	.short	0x010a
        /*0ad2*/ 	.byte	0xff
	.zero		1


	//   ....[159]....
        /*0ad4*/ 	.word	0x000086a0
        /*0ad8*/ 	.word	0x00000000
        /*0adc*/ 	.word	0x00000000
        /*0ae0*/ 	.short	0x010a
        /*0ae2*/ 	.byte	0xff
	.zero		1


	//   ....[160]....
        /*0ae4*/ 	.word	0x00008700
        /*0ae8*/ 	.word	0x00000000
        /*0aec*/ 	.word	0x00000000
        /*0af0*/ 	.short	0x010a
        /*0af2*/ 	.byte	0xff
	.zero		1


	//   ....[161]....
        /*0af4*/ 	.word	0x00008760
        /*0af8*/ 	.word	0x00000000
        /*0afc*/ 	.word	0x00000000
        /*0b00*/ 	.short	0x010a
        /*0b02*/ 	.byte	0xff
	.zero		1


	//   ....[162]....
        /*0b04*/ 	.word	0x000087c0
        /*0b08*/ 	.word	0x00000000
        /*0b0c*/ 	.word	0x00000000
        /*0b10*/ 	.short	0x010a
        /*0b12*/ 	.byte	0xff
	.zero		1


	//   ....[163]....
        /*0b14*/ 	.word	0x00008820
        /*0b18*/ 	.word	0x00000000
        /*0b1c*/ 	.word	0x00000000
        /*0b20*/ 	.short	0x010a
        /*0b22*/ 	.byte	0xff
	.zero		1


	//   ....[164]....
        /*0b24*/ 	.word	0x00008880
        /*0b28*/ 	.word	0x00000000
        /*0b2c*/ 	.word	0x00000000
        /*0b30*/ 	.short	0x010a
        /*0b32*/ 	.byte	0xff
	.zero		1


	//   ....[165]....
        /*0b34*/ 	.word	0x000088e0
        /*0b38*/ 	.word	0x00000000
        /*0b3c*/ 	.word	0x00000000
        /*0b40*/ 	.short	0x010a
        /*0b42*/ 	.byte	0xff
	.zero		1


	//   ....[166]....
        /*0b44*/ 	.word	0x00008940
        /*0b48*/ 	.word	0x00000004
        /*0b4c*/ 	.word	0x000001e8
        /*0b50*/ 	.short	0x010a
        /*0b52*/ 	.byte	0xff
	.zero		1


	//   ....[167]....
        /*0b54*/ 	.word	0x000089a0
        /*0b58*/ 	.word	0x00000004
        /*0b5c*/ 	.word	0x000001e0
        /*0b60*/ 	.short	0x010a
        /*0b62*/ 	.byte	0xff
	.zero		1


	//   ....[168]....
        /*0b64*/ 	.word	0x00008a00
        /*0b68*/ 	.word	0x00000000
        /*0b6c*/ 	.word	0x000001e0
        /*0b70*/ 	.short	0x010a
        /*0b72*/ 	.byte	0xff
	.zero		1


	//   ....[169]....
        /*0b74*/ 	.word	0x00008a60
        /*0b78*/ 	.word	0x00000005
        /*0b7c*/ 	.word	0x00000200
        /*0b80*/ 	.short	0x010a
        /*0b82*/ 	.byte	0xff
	.zero		1


	//   ....[170]....
        /*0b84*/ 	.word	0x00008ac0
        /*0b88*/ 	.word	0x00000000
        /*0b8c*/ 	.word	0x00000000
        /*0b90*/ 	.short	0x010a
        /*0b92*/ 	.byte	0xff
	.zero		1


	//   ....[171]....
        /*0b94*/ 	.word	0x00008b20
        /*0b98*/ 	.word	0x00000000
        /*0b9c*/ 	.word	0x00000000
        /*0ba0*/ 	.short	0x010a
        /*0ba2*/ 	.byte	0xff
	.zero		1


	//   ....[172]....
        /*0ba4*/ 	.word	0x00008b80
        /*0ba8*/ 	.word	0x00000000
        /*0bac*/ 	.word	0x00000000
        /*0bb0*/ 	.short	0x010a
        /*0bb2*/ 	.byte	0xff
	.zero		1


	//   ....[173]....
        /*0bb4*/ 	.word	0x00008be0
        /*0bb8*/ 	.word	0x00000000
        /*0bbc*/ 	.word	0x000001e0
        /*0bc0*/ 	.short	0x010a
        /*0bc2*/ 	.byte	0xff
	.zero		1


	//   ....[174]....
        /*0bc4*/ 	.word	0x00008c40
        /*0bc8*/ 	.word	0x00000000
        /*0bcc*/ 	.word	0x000001d8
        /*0bd0*/ 	.short	0x010a
        /*0bd2*/ 	.byte	0xff
	.zero		1


	//   ....[175]....
        /*0bd4*/ 	.word	0x00008ca0
        /*0bd8*/ 	.word	0x00000003
        /*0bdc*/ 	.word	0x000001b8
        /*0be0*/ 	.short	0x010a
        /*0be2*/ 	.byte	0xff
	.zero		1


	//   ....[176]....
        /*0be4*/ 	.word	0x00008d00
        /*0be8*/ 	.word	0x00000003
        /*0bec*/ 	.word	0x000001b8
        /*0bf0*/ 	.short	0x010a
        /*0bf2*/ 	.byte	0xff
	.zero		1


	//   ....[177]....
        /*0bf4*/ 	.word	0x00008d60
        /*0bf8*/ 	.word	0x00000000
        /*0bfc*/ 	.word	0x00000000
        /*0c00*/ 	.short	0x010a
        /*0c02*/ 	.byte	0xff
	.zero		1


	//   ....[178]....
        /*0c04*/ 	.word	0x00008db0
        /*0c08*/ 	.word	0x00000002
        /*0c0c*/ 	.word	0x00000000
        /*0c10*/ 	.short	0x010a
        /*0c12*/ 	.byte	0xff
	.zero		1


	//   ....[179]....
        /*0c14*/ 	.word	0x00008e10
        /*0c18*/ 	.word	0x00000000
        /*0c1c*/ 	.word	0x000001e0
        /*0c20*/ 	.short	0x010a
        /*0c22*/ 	.byte	0xff
	.zero		1


	//   ....[180]....
        /*0c24*/ 	.word	0x00008e60
        /*0c28*/ 	.word	0x00000000
        /*0c2c*/ 	.word	0x000001a0
        /*0c30*/ 	.short	0x010a
        /*0c32*/ 	.byte	0xff
	.zero		1


	//   ....[181]....
        /*0c34*/ 	.word	0x00008eb0
        /*0c38*/ 	.word	0x00000054
        /*0c3c*/ 	.word	0x000001f0
        /*0c40*/ 	.short	0x010a
        /*0c42*/ 	.byte	0xff
	.zero		1


	//   ....[182]....
        /*0c44*/ 	.word	0x00008f00
        /*0c48*/ 	.word	0x00000003
        /*0c4c*/ 	.word	0x000001a0
        /*0c50*/ 	.short	0x010a
        /*0c52*/ 	.byte	0xff
	.zero		1


	//----- nvinfo : EIATTR_NUM_MBARRIERS
	.align		4
.L_47:
        /*0c54*/ 	.byte	0x03, 0x38
        /*0c56*/ 	.short	0x0042


	//----- nvinfo : EIATTR_EXIT_INSTR_OFFSETS
	.align		4
        /*0c58*/ 	.byte	0x04, 0x1c
        /*0c5a*/ 	.short	(.L_49 - .L_48)


	//   ....[0]....
.L_48:
        /*0c5c*/ 	.word	0x00003970


	//   ....[1]....
        /*0c60*/ 	.word	0x00003c00


	//   ....[2]....
        /*0c64*/ 	.word	0x00003c60


	//   ....[3]....
        /*0c68*/ 	.word	0x00004970


	//   ....[4]....
        /*0c6c*/ 	.word	0x00005920


	//   ....[5]....
        /*0c70*/ 	.word	0x00005960


	//   ....[6]....
        /*0c74*/ 	.word	0x00007d80


	//   ....[7]....
        /*0c78*/ 	.word	0x00007e00


	//   ....[8]....
        /*0c7c*/ 	.word	0x00007e30


	//   ....[9]....
        /*0c80*/ 	.word	0x00007ea0


	//----- nvinfo : EIATTR_MAX_THREADS
	.align		4
.L_49:
        /*0c84*/ 	.byte	0x04, 0x05
        /*0c86*/ 	.short	(.L_51 - .L_50)
.L_50:
        /*0c88*/ 	.word	0x00000100
        /*0c8c*/ 	.word	0x00000001
        /*0c90*/ 	.word	0x00000001


	//----- nvinfo : EIATTR_CRS_STACK_SIZE
	.align		4
.L_51:
        /*0c94*/ 	.byte	0x04, 0x1e
        /*0c96*/ 	.short	(.L_53 - .L_52)
.L_52:
        /*0c98*/ 	.word	0x00000000


	//----- nvinfo : EIATTR_CBANK_PARAM_SIZE
	.align		4
.L_53:
        /*0c9c*/ 	.byte	0x03, 0x19
        /*0c9e*/ 	.short	0x0800


	//----- nvinfo : EIATTR_PARAM_CBANK
	.align		4
        /*0ca0*/ 	.byte	0x04, 0x0a
        /*0ca2*/ 	.short	(.L_55 - .L_54)
	.align		4
.L_54:
        /*0ca4*/ 	.word	index@(.nv.constant0._ZN7cutlass13device_kernelINS_4conv6kernel13ConvUniversalINS1_16ConvProblemShapeILNS1_8OperatorE1ELi2EEENS1_10collective14CollectiveConvINS1_47MainloopSm100TmaUmmaWarpSpecializedImplicitGemmILS5_1ELi26ELi2ELi1ELi2EN4cute5tupleIJNSA_1CILi1EEESD_SD_EEEEENSB_IJNSC_ILi64EEESG_NSB_IJNSC_ILi32EEEEEEEEENS_10bfloat16_tESK_NSA_8TiledMMAINSA_8MMA_AtomIJNSA_20SM100_MMA_F16BF16_SSISK_SK_fLi64ELi64ELNSA_4UMMA5MajorE0ELSP_1ELNSO_7ScaleInE0ELSQ_0EEEEEENSA_6LayoutISE_NSB_IJNSC_ILi0EEESU_SU_EEEEENSB_IJNSA_10UnderscoreESX_SX_EEEEENS7_6detail27Sm100ImplicitGemmTileTraitsINSA_20SM90_TMA_LOAD_IM2COLENSA_14ComposedLayoutINSA_7SwizzleILi2ELi4ELi3EEENSA_18smem_ptr_flag_bitsILi16EEENST_INSB_IJNSC_ILi8EEESH_EEENSB_IJSH_SD_EEEEEEEvEENS11_INSA_13SM90_TMA_LOADENS13_INS14_ILi3ELi4ELi3EEES17_NST_INSB_IJSG_S18_EEENSB_IJSD_SG_EEEEEEEvEEEENS_8epilogue10collective18CollectiveEpilogueINS1M_23Sm100TmaWarpSpecializedILi3ELi2ELi16ELb1ELb0EEEJSJ_NSB_IJNST_ISG_SD_EENST_ISH_SD_EEEEESK_NSB_IJNSB_IJlllEEESD_SU_EEESK_S1V_NS1M_6fusion15FusionCallbacksIS1Q_NS1W_17LinearCombinationISK_fSK_fLNS_15FloatRoundStyleE2EEESJ_S1T_JEEENSA_5SM1004TMEM4LOAD26SM100_TMEM_LOAD_16dp256b4xES12_S1C_NSA_17SM75_U32x4_LDSM_NENSA_21SM90_TMA_STORE_IM2COLES1C_NSA_17SM90_U32x4_STSM_NENSA_39AutoVectorizingCopyWithAssumedAlignmentILi128EEEEEEvvEEEEvNT_6ParamsE)
        /*0ca8*/ 	.short	0x0380
        /*0caa*/ 	.short	0x0800


	//----- nvinfo : EIATTR_SW_WAR
	.align		4
.L_55:
        /*0cac*/ 	.byte	0x04, 0x36
        /*0cae*/ 	.short	(.L_57 - .L_56)
.L_56:
        /*0cb0*/ 	.word	0x00000008
.L_57:


//--------------------- .nv.callgraph             --------------------------
	.section	.nv.callgraph,"",@"SHT_CUDA_CALLGRAPH"
	.align	4
	.sectionentsize	8
	.align		4
        /*0000*/ 	.word	0x00000000
	.align		4
        /*0004*/ 	.word	0xffffffff
	.align		4
        /*0008*/ 	.word	index@(_ZN7cutlass13device_kernelINS_4conv6kernel13ConvUniversalINS1_16ConvProblemShapeILNS1_8OperatorE1ELi2EEENS1_10collective14CollectiveConvINS1_47MainloopSm100TmaUmmaWarpSpecializedImplicitGemmILS5_1ELi26ELi2ELi1ELi2EN4cute5tupleIJNSA_1CILi1EEESD_SD_EEEEENSB_IJNSC_ILi64EEESG_NSB_IJNSC_ILi32EEEEEEEEENS_10bfloat16_tESK_NSA_8TiledMMAINSA_8MMA_AtomIJNSA_20SM100_MMA_F16BF16_SSISK_SK_fLi64ELi64ELNSA_4UMMA5MajorE0ELSP_1ELNSO_7ScaleInE0ELSQ_0EEEEEENSA_6LayoutISE_NSB_IJNSC_ILi0EEESU_SU_EEEEENSB_IJNSA_10UnderscoreESX_SX_EEEEENS7_6detail27Sm100ImplicitGemmTileTraitsINSA_20SM90_TMA_LOAD_IM2COLENSA_14ComposedLayoutINSA_7SwizzleILi2ELi4ELi3EEENSA_18smem_ptr_flag_bitsILi16EEENST_INSB_IJNSC_ILi8EEESH_EEENSB_IJSH_SD_EEEEEEEvEENS11_INSA_13SM90_TMA_LOADENS13_INS14_ILi3ELi4ELi3EEES17_NST_INSB_IJSG_S18_EEENSB_IJSD_SG_EEEEEEEvEEEENS_8epilogue10collective18CollectiveEpilogueINS1M_23Sm100TmaWarpSpecializedILi3ELi2ELi16ELb1ELb0EEEJSJ_NSB_IJNST_ISG_SD_EENST_ISH_SD_EEEEESK_NSB_IJNSB_IJlllEEESD_SU_EEESK_S1V_NS1M_6fusion15FusionCallbacksIS1Q_NS1W_17LinearCombinationISK_fSK_fLNS_15FloatRoundStyleE2EEESJ_S1T_JEEENSA_5SM1004TMEM4LOAD26SM100_TMEM_LOAD_16dp256b4xES12_S1C_NSA_17SM75_U32x4_LDSM_NENSA_21SM90_TMA_STORE_IM2COLES1C_NSA_17SM90_U32x4_STSM_NENSA_39AutoVectorizingCopyWithAssumedAlignmentILi128EEEEEEvvEEEEvNT_6ParamsE)
	.align		4
        /*000c*/ 	.word	index@(__assertfail)
	.align		4
        /*0010*/ 	.word	0x00000000
	.align		4
        /*0014*/ 	.word	0xfffffffe
	.align		4
        /*0018*/ 	.word	0x00000000
	.align		4
        /*001c*/ 	.word	0xfffffffd
	.align		4
        /*0020*/ 	.word	0x00000000
	.align		4
        /*0024*/ 	.word	0xfffffffc


//--------------------- .nv.constant4             --------------------------
	.section	.nv.constant4,"a",@progbits
	.align	8
	.align		8
.nv.constant4:
        /*0000*/ 	.dword	__assertfail
	.align		8
        /*0008*/ 	.dword	__unnamed_1
	.align		8
        /*0010*/ 	.dword	__unnamed_2
	.align		8
        /*0018*/ 	.dword	_ZN39_INTERNAL_89957fa1_4_k_cu_0b5728ae_27444cuda3std3__45__cpo5beginE
	.align		8
        /*0020*/ 	.dword	_ZN39_INTERNAL_89957fa1_4_k_cu_0b5728ae_27444cuda3std3__45__cpo3endE
	.align		8
        /*0028*/ 	.dword	_ZN39_INTERNAL_89957fa1_4_k_cu_0b5728ae_27444cuda3std3__45__cpo6cbeginE
	.align		8
        /*0030*/ 	.dword	_ZN39_INTERNAL_89957fa1_4_k_cu_0b5728ae_27444cuda3std3__45__cpo4cendE
	.align		8
        /*0038*/ 	.dword	_ZN39_INTERNAL_89957fa1_4_k_cu_0b5728ae_27444cuda3std3__441_GLOBAL__N__89957fa1_4_k_cu_0b5728ae_27446ignoreE
	.align		8
        /*0040*/ 	.dword	_ZN39_INTERNAL_89957fa1_4_k_cu_0b5728ae_27444cuda3std3__419piecewise_constructE
	.align		8
        /*0048*/ 	.dword	_ZN39_INTERNAL_89957fa1_4_k_cu_0b5728ae_27444cuda3std3__48in_placeE
	.align		8
        /*0050*/ 	.dword	_ZN39_INTERNAL_89957fa1_4_k_cu_0b5728ae_27444cuda3std6ranges3__45__cpo4swapE
	.align		8
        /*0058*/ 	.dword	_ZN39_INTERNAL_89957fa1_4_k_cu_0b5728ae_27444cuda3std6ranges3__45__cpo9iter_moveE
	.align		8
        /*0060*/ 	.dword	_ZN39_INTERNAL_89957fa1_4_k_cu_0b5728ae_27444cute7productE
	.align		8
        /*0068*/ 	.dword	_ZN39_INTERNAL_89957fa1_4_k_cu_0b5728ae_27444cute1_E
	.align		8
        /*0070*/ 	.dword	$str$27
	.align		8
        /*0078*/ 	.dword	$str$28
	.align		8
        /*0080*/ 	.dword	$str$29
	.align		8
        /*0088*/ 	.dword	$str$30


//--------------------- .text._ZN7cutlass13device_kernelINS_4conv6kernel13ConvUniversalINS1_16ConvProblemShapeILNS1_8OperatorE1ELi2EEENS1_10collective14CollectiveConvINS1_47MainloopSm100TmaUmmaWarpSpecializedImplicitGemmILS5_1ELi26ELi2ELi1ELi2EN4cute5tupleIJNSA_1CILi1EEESD_SD_EEEEENSB_IJNSC_ILi64EEESG_NSB_IJNSC_ILi32EEEEEEEEENS_10bfloat16_tESK_NSA_8TiledMMAINSA_8MMA_AtomIJNSA_20SM100_MMA_F16BF16_SSISK_SK_fLi64ELi64ELNSA_4UMMA5MajorE0ELSP_1ELNSO_7ScaleInE0ELSQ_0EEEEEENSA_6LayoutISE_NSB_IJNSC_ILi0EEESU_SU_EEEEENSB_IJNSA_10UnderscoreESX_SX_EEEEENS7_6detail27Sm100ImplicitGemmTileTraitsINSA_20SM90_TMA_LOAD_IM2COLENSA_14ComposedLayoutINSA_7SwizzleILi2ELi4ELi3EEENSA_18smem_ptr_flag_bitsILi16EEENST_INSB_IJNSC_ILi8EEESH_EEENSB_IJSH_SD_EEEEEEEvEENS11_INSA_13SM90_TMA_LOADENS13_INS14_ILi3ELi4ELi3EEES17_NST_INSB_IJSG_S18_EEENSB_IJSD_SG_EEEEEEEvEEEENS_8epilogue10collective18CollectiveEpilogueINS1M_23Sm100TmaWarpSpecializedILi3ELi2ELi16ELb1ELb0EEEJSJ_NSB_IJNST_ISG_SD_EENST_ISH_SD_EEEEESK_NSB_IJNSB_IJlllEEESD_SU_EEESK_S1V_NS1M_6fusion15FusionCallbacksIS1Q_NS1W_17LinearCombinationISK_fSK_fLNS_15FloatRoundStyleE2EEESJ_S1T_JEEENSA_5SM1004TMEM4LOAD26SM100_TMEM_LOAD_16dp256b4xES12_S1C_NSA_17SM75_U32x4_LDSM_NENSA_21SM90_TMA_STORE_IM2COLES1C_NSA_17SM90_U32x4_STSM_NENSA_39AutoVectorizingCopyWithAssumedAlignmentILi128EEEEEEvvEEEEvNT_6ParamsE --------------------------
	.section	.text._ZN7cutlass13device_kernelINS_4conv6kernel13ConvUniversalINS1_16ConvProblemShapeILNS1_8OperatorE1ELi2EEENS1_10collective14CollectiveConvINS1_47MainloopSm100TmaUmmaWarpSpecializedImplicitGemmILS5_1ELi26ELi2ELi1ELi2EN4cute5tupleIJNSA_1CILi1EEESD_SD_EEEEENSB_IJNSC_ILi64EEESG_NSB_IJNSC_ILi32EEEEEEEEENS_10bfloat16_tESK_NSA_8TiledMMAINSA_8MMA_AtomIJNSA_20SM100_MMA_F16BF16_SSISK_SK_fLi64ELi64ELNSA_4UMMA5MajorE0ELSP_1ELNSO_7ScaleInE0ELSQ_0EEEEEENSA_6LayoutISE_NSB_IJNSC_ILi0EEESU_SU_EEEEENSB_IJNSA_10UnderscoreESX_SX_EEEEENS7_6detail27Sm100ImplicitGemmTileTraitsINSA_20SM90_TMA_LOAD_IM2COLENSA_14ComposedLayoutINSA_7SwizzleILi2ELi4ELi3EEENSA_18smem_ptr_flag_bitsILi16EEENST_INSB_IJNSC_ILi8EEESH_EEENSB_IJSH_SD_EEEEEEEvEENS11_INSA_13SM90_TMA_LOADENS13_INS14_ILi3ELi4ELi3EEES17_NST_INSB_IJSG_S18_EEENSB_IJSD_SG_EEEEEEEvEEEENS_8epilogue10collective18CollectiveEpilogueINS1M_23Sm100TmaWarpSpecializedILi3ELi2ELi16ELb1ELb0EEEJSJ_NSB_IJNST_ISG_SD_EENST_ISH_SD_EEEEESK_NSB_IJNSB_IJlllEEESD_SU_EEESK_S1V_NS1M_6fusion15FusionCallbacksIS1Q_NS1W_17LinearCombinationISK_fSK_fLNS_15FloatRoundStyleE2EEESJ_S1T_JEEENSA_5SM1004TMEM4LOAD26SM100_TMEM_LOAD_16dp256b4xES12_S1C_NSA_17SM75_U32x4_LDSM_NENSA_21SM90_TMA_STORE_IM2COLES1C_NSA_17SM90_U32x4_STSM_NENSA_39AutoVectorizingCopyWithAssumedAlignmentILi128EEEEEEvvEEEEvNT_6ParamsE,"ax",@progbits
	.align	128
.text._ZN7cutlass13device_kernelINS_4conv6kernel13ConvUniversalINS1_16ConvProblemShapeILNS1_8OperatorE1ELi2EEENS1_10collective14CollectiveConvINS1_47MainloopSm100TmaUmmaWarpSpecializedImplicitGemmILS5_1ELi26ELi2ELi1ELi2EN4cute5tupleIJNSA_1CILi1EEESD_SD_EEEEENSB_IJNSC_ILi64EEESG_NSB_IJNSC_ILi32EEEEEEEEENS_10bfloat16_tESK_NSA_8TiledMMAINSA_8MMA_AtomIJNSA_20SM100_MMA_F16BF16_SSISK_SK_fLi64ELi64ELNSA_4UMMA5MajorE0ELSP_1ELNSO_7ScaleInE0ELSQ_0EEEEEENSA_6LayoutISE_NSB_IJNSC_ILi0EEESU_SU_EEEEENSB_IJNSA_10UnderscoreESX_SX_EEEEENS7_6detail27Sm100ImplicitGemmTileTraitsINSA_20SM90_TMA_LOAD_IM2COLENSA_14ComposedLayoutINSA_7SwizzleILi2ELi4ELi3EEENSA_18smem_ptr_flag_bitsILi16EEENST_INSB_IJNSC_ILi8EEESH_EEENSB_IJSH_SD_EEEEEEEvEENS11_INSA_13SM90_TMA_LOADENS13_INS14_ILi3ELi4ELi3EEES17_NST_INSB_IJSG_S18_EEENSB_IJSD_SG_EEEEEEEvEEEENS_8epilogue10collective18CollectiveEpilogueINS1M_23Sm100TmaWarpSpecializedILi3ELi2ELi16ELb1ELb0EEEJSJ_NSB_IJNST_ISG_SD_EENST_ISH_SD_EEEEESK_NSB_IJNSB_IJlllEEESD_SU_EEESK_S1V_NS1M_6fusion15FusionCallbacksIS1Q_NS1W_17LinearCombinationISK_fSK_fLNS_15FloatRoundStyleE2EEESJ_S1T_JEEENSA_5SM1004TMEM4LOAD26SM100_TMEM_LOAD_16dp256b4xES12_S1C_NSA_17SM75_U32x4_LDSM_NENSA_21SM90_TMA_STORE_IM2COLES1C_NSA_17SM90_U32x4_STSM_NENSA_39AutoVectorizingCopyWithAssumedAlignmentILi128EEEEEEvvEEEEvNT_6ParamsE:
        .type           _ZN7cutlass13device_kernelINS_4conv6kernel13ConvUniversalINS1_16ConvProblemShapeILNS1_8OperatorE1ELi2EEENS1_10collective14CollectiveConvINS1_47MainloopSm100TmaUmmaWarpSpecializedImplicitGemmILS5_1ELi26ELi2ELi1ELi2EN4cute5tupleIJNSA_1CILi1EEESD_SD_EEEEENSB_IJNSC_ILi64EEESG_NSB_IJNSC_ILi32EEEEEEEEENS_10bfloat16_tESK_NSA_8TiledMMAINSA_8MMA_AtomIJNSA_20SM100_MMA_F16BF16_SSISK_SK_fLi64ELi64ELNSA_4UMMA5MajorE0ELSP_1ELNSO_7ScaleInE0ELSQ_0EEEEEENSA_6LayoutISE_NSB_IJNSC_ILi0EEESU_SU_EEEEENSB_IJNSA_10UnderscoreESX_SX_EEEEENS7_6detail27Sm100ImplicitGemmTileTraitsINSA_20SM90_TMA_LOAD_IM2COLENSA_14ComposedLayoutINSA_7SwizzleILi2ELi4ELi3EEENSA_18smem_ptr_flag_bitsILi16EEENST_INSB_IJNSC_ILi8EEESH_EEENSB_IJSH_SD_EEEEEEEvEENS11_INSA_13SM90_TMA_LOADENS13_INS14_ILi3ELi4ELi3EEES17_NST_INSB_IJSG_S18_EEENSB_IJSD_SG_EEEEEEEvEEEENS_8epilogue10collective18CollectiveEpilogueINS1M_23Sm100TmaWarpSpecializedILi3ELi2ELi16ELb1ELb0EEEJSJ_NSB_IJNST_ISG_SD_EENST_ISH_SD_EEEEESK_NSB_IJNSB_IJlllEEESD_SU_EEESK_S1V_NS1M_6fusion15FusionCallbacksIS1Q_NS1W_17LinearCombinationISK_fSK_fLNS_15FloatRoundStyleE2EEESJ_S1T_JEEENSA_5SM1004TMEM4LOAD26SM100_TMEM_LOAD_16dp256b4xES12_S1C_NSA_17SM75_U32x4_LDSM_NENSA_21SM90_TMA_STORE_IM2COLES1C_NSA_17SM90_U32x4_STSM_NENSA_39AutoVectorizingCopyWithAssumedAlignmentILi128EEEEEEvvEEEEvNT_6ParamsE,@function
        .size           _ZN7cutlass13device_kernelINS_4conv6kernel13ConvUniversalINS1_16ConvProblemShapeILNS1_8OperatorE1ELi2EEENS1_10collective14CollectiveConvINS1_47MainloopSm100TmaUmmaWarpSpecializedImplicitGemmILS5_1ELi26ELi2ELi1ELi2EN4cute5tupleIJNSA_1CILi1EEESD_SD_EEEEENSB_IJNSC_ILi64EEESG_NSB_IJNSC_ILi32EEEEEEEEENS_10bfloat16_tESK_NSA_8TiledMMAINSA_8MMA_AtomIJNSA_20SM100_MMA_F16BF16_SSISK_SK_fLi64ELi64ELNSA_4UMMA5MajorE0ELSP_1ELNSO_7ScaleInE0ELSQ_0EEEEEENSA_6LayoutISE_NSB_IJNSC_ILi0EEESU_SU_EEEEENSB_IJNSA_10UnderscoreESX_SX_EEEEENS7_6detail27Sm100ImplicitGemmTileTraitsINSA_20SM90_TMA_LOAD_IM2COLENSA_14ComposedLayoutINSA_7SwizzleILi2ELi4ELi3EEENSA_18smem_ptr_flag_bitsILi16EEENST_INSB_IJNSC_ILi8EEESH_EEENSB_IJSH_SD_EEEEEEEvEENS11_INSA_13SM90_TMA_LOADENS13_INS14_ILi3ELi4ELi3EEES17_NST_INSB_IJSG_S18_EEENSB_IJSD_SG_EEEEEEEvEEEENS_8epilogue10collective18CollectiveEpilogueINS1M_23Sm100TmaWarpSpecializedILi3ELi2ELi16ELb1ELb0EEEJSJ_NSB_IJNST_ISG_SD_EENST_ISH_SD_EEEEESK_NSB_IJNSB_IJlllEEESD_SU_EEESK_S1V_NS1M_6fusion15FusionCallbacksIS1Q_NS1W_17LinearCombinationISK_fSK_fLNS_15FloatRoundStyleE2EEESJ_S1T_JEEENSA_5SM1004TMEM4LOAD26SM100_TMEM_LOAD_16dp256b4xES12_S1C_NSA_17SM75_U32x4_LDSM_NENSA_21SM90_TMA_STORE_IM2COLES1C_NSA_17SM90_U32x4_STSM_NENSA_39AutoVectorizingCopyWithAssumedAlignmentILi128EEEEEEvvEEEEvNT_6ParamsE,(.L_x_210 - _ZN7cutlass13device_kernelINS_4conv6kernel13ConvUniversalINS1_16ConvProblemShapeILNS1_8OperatorE1ELi2EEENS1_10collective14CollectiveConvINS1_47MainloopSm100TmaUmmaWarpSpecializedImplicitGemmILS5_1ELi26ELi2ELi1ELi2EN4cute5tupleIJNSA_1CILi1EEESD_SD_EEEEENSB_IJNSC_ILi64EEESG_NSB_IJNSC_ILi32EEEEEEEEENS_10bfloat16_tESK_NSA_8TiledMMAINSA_8MMA_AtomIJNSA_20SM100_MMA_F16BF16_SSISK_SK_fLi64ELi64ELNSA_4UMMA5MajorE0ELSP_1ELNSO_7ScaleInE0ELSQ_0EEEEEENSA_6LayoutISE_NSB_IJNSC_ILi0EEESU_SU_EEEEENSB_IJNSA_10UnderscoreESX_SX_EEEEENS7_6detail27Sm100ImplicitGemmTileTraitsINSA_20SM90_TMA_LOAD_IM2COLENSA_14ComposedLayoutINSA_7SwizzleILi2ELi4ELi3EEENSA_18smem_ptr_flag_bitsILi16EEENST_INSB_IJNSC_ILi8EEESH_EEENSB_IJSH_SD_EEEEEEEvEENS11_INSA_13SM90_TMA_LOADENS13_INS14_ILi3ELi4ELi3EEES17_NST_INSB_IJSG_S18_EEENSB_IJSD_SG_EEEEEEEvEEEENS_8epilogue10collective18CollectiveEpilogueINS1M_23Sm100TmaWarpSpecializedILi3ELi2ELi16ELb1ELb0EEEJSJ_NSB_IJNST_ISG_SD_EENST_ISH_SD_EEEEESK_NSB_IJNSB_IJlllEEESD_SU_EEESK_S1V_NS1M_6fusion15FusionCallbacksIS1Q_NS1W_17LinearCombinationISK_fSK_fLNS_15FloatRoundStyleE2EEESJ_S1T_JEEENSA_5SM1004TMEM4LOAD26SM100_TMEM_LOAD_16dp256b4xES12_S1C_NSA_17SM75_U32x4_LDSM_NENSA_21SM90_TMA_STORE_IM2COLES1C_NSA_17SM90_U32x4_STSM_NENSA_39AutoVectorizingCopyWithAssumedAlignmentILi128EEEEEEvvEEEEvNT_6ParamsE)
        .other          _ZN7cutlass13device_kernelINS_4conv6kernel13ConvUniversalINS1_16ConvProblemShapeILNS1_8OperatorE1ELi2EEENS1_10collective14CollectiveConvINS1_47MainloopSm100TmaUmmaWarpSpecializedImplicitGemmILS5_1ELi26ELi2ELi1ELi2EN4cute5tupleIJNSA_1CILi1EEESD_SD_EEEEENSB_IJNSC_ILi64EEESG_NSB_IJNSC_ILi32EEEEEEEEENS_10bfloat16_tESK_NSA_8TiledMMAINSA_8MMA_AtomIJNSA_20SM100_MMA_F16BF16_SSISK_SK_fLi64ELi64ELNSA_4UMMA5MajorE0ELSP_1ELNSO_7ScaleInE0ELSQ_0EEEEEENSA_6LayoutISE_NSB_IJNSC_ILi0EEESU_SU_EEEEENSB_IJNSA_10UnderscoreESX_SX_EEEEENS7_6detail27Sm100ImplicitGemmTileTraitsINSA_20SM90_TMA_LOAD_IM2COLENSA_14ComposedLayoutINSA_7SwizzleILi2ELi4ELi3EEENSA_18smem_ptr_flag_bitsILi16EEENST_INSB_IJNSC_ILi8EEESH_EEENSB_IJSH_SD_EEEEEEEvEENS11_INSA_13SM90_TMA_LOADENS13_INS14_ILi3ELi4ELi3EEES17_NST_INSB_IJSG_S18_EEENSB_IJSD_SG_EEEEEEEvEEEENS_8epilogue10collective18CollectiveEpilogueINS1M_23Sm100TmaWarpSpecializedILi3ELi2ELi16ELb1ELb0EEEJSJ_NSB_IJNST_ISG_SD_EENST_ISH_SD_EEEEESK_NSB_IJNSB_IJlllEEESD_SU_EEESK_S1V_NS1M_6fusion15FusionCallbacksIS1Q_NS1W_17LinearCombinationISK_fSK_fLNS_15FloatRoundStyleE2EEESJ_S1T_JEEENSA_5SM1004TMEM4LOAD26SM100_TMEM_LOAD_16dp256b4xES12_S1C_NSA_17SM75_U32x4_LDSM_NENSA_21SM90_TMA_STORE_IM2COLES1C_NSA_17SM90_U32x4_STSM_NENSA_39AutoVectorizingCopyWithAssumedAlignmentILi128EEEEEEvvEEEEvNT_6ParamsE,@"STO_CUDA_ENTRY STV_DEFAULT"
_ZN7cutlass13device_kernelINS_4conv6kernel13ConvUniversalINS1_16ConvProblemShapeILNS1_8OperatorE1ELi2EEENS1_10collective14CollectiveConvINS1_47MainloopSm100TmaUmmaWarpSpecializedImplicitGemmILS5_1ELi26ELi2ELi1ELi2EN4cute5tupleIJNSA_1CILi1EEESD_SD_EEEEENSB_IJNSC_ILi64EEESG_NSB_IJNSC_ILi32EEEEEEEEENS_10bfloat16_tESK_NSA_8TiledMMAINSA_8MMA_AtomIJNSA_20SM100_MMA_F16BF16_SSISK_SK_fLi64ELi64ELNSA_4UMMA5MajorE0ELSP_1ELNSO_7ScaleInE0ELSQ_0EEEEEENSA_6LayoutISE_NSB_IJNSC_ILi0EEESU_SU_EEEEENSB_IJNSA_10UnderscoreESX_SX_EEEEENS7_6detail27Sm100ImplicitGemmTileTraitsINSA_20SM90_TMA_LOAD_IM2COLENSA_14ComposedLayoutINSA_7SwizzleILi2ELi4ELi3EEENSA_18smem_ptr_flag_bitsILi16EEENST_INSB_IJNSC_ILi8EEESH_EEENSB_IJSH_SD_EEEEEEEvEENS11_INSA_13SM90_TMA_LOADENS13_INS14_ILi3ELi4ELi3EEES17_NST_INSB_IJSG_S18_EEENSB_IJSD_SG_EEEEEEEvEEEENS_8epilogue10collective18CollectiveEpilogueINS1M_23Sm100TmaWarpSpecializedILi3ELi2ELi16ELb1ELb0EEEJSJ_NSB_IJNST_ISG_SD_EENST_ISH_SD_EEEEESK_NSB_IJNSB_IJlllEEESD_SU_EEESK_S1V_NS1M_6fusion15FusionCallbacksIS1Q_NS1W_17LinearCombinationISK_fSK_fLNS_15FloatRoundStyleE2EEESJ_S1T_JEEENSA_5SM1004TMEM4LOAD26SM100_TMEM_LOAD_16dp256b4xES12_S1C_NSA_17SM75_U32x4_LDSM_NENSA_21SM90_TMA_STORE_IM2COLES1C_NSA_17SM90_U32x4_STSM_NENSA_39AutoVectorizingCopyWithAssumedAlignmentILi128EEEEEEvvEEEEvNT_6ParamsE:
[----:B------:R-:W1:Y:S01]  /*0000*/  LDC R1, c[0x0][0x37c] ;  /* 0x0000df00ff017b82 */ /* 0x000e620000000800 */
[----:B------:R-:W2:Y:S07]  /*0010*/  S2R R76, SR_TID.X ;  /* 0x00000000004c7919 */ /* 0x000eae0000002100 */
[----:B------:R-:W3:Y:S01]  /*0020*/  LDC.64 R2, c[0x0][0x890] ;  /* 0x00022400ff027b82 */ /* 0x000ee20000000a00 */
[----:B------:R-:W4:Y:S01]  /*0030*/  LDCU.64 UR50, c[0x0][0x358] ;  /* 0x00006b00ff3277ac */ /* 0x000f220008000a00 */
[----:B-1----:R-:W-:Y:S01]  /*0040*/  VIADD R1, R1, 0xfffffff8 ;  /* 0xfffffff801017836 */ /* 0x002fe20000000000 */
[----:B------:R-:W-:-:S02]  /*0050*/  PRMT R63, RZ, 0x7610, R63 ;  /* 0x00007610ff3f7816 */ /* 0x000fc4000000003f */
[----:B------:R-:W-:Y:S02]  /*0060*/  ELECT P2, URZ, PT ;  /* 0x0000000000ff782f */ /* 0x000fe40003840000 */
[----:B---3--:R-:W-:-:S04]  /*0070*/  ISETP.NE.U32.AND P0, PT, R2, RZ, PT ;  /* 0x000000ff0200720c */ /* 0x008fc80003f05070 */
[----:B------:R-:W-:Y:S02]  /*0080*/  ISETP.NE.AND.EX P0, PT, R3, RZ, PT, P0 ;  /* 0x000000ff0300720c */ /* 0x000fe40003f05300 */
[----:B--2---:R-:W-:-:S05]  /*0090*/  SHF.R.U32.HI R77, RZ, 0x5, R76 ;  /* 0x00000005ff4d7819 */ /* 0x004fca000001164c */
[----:B------:R-:W1:Y:S02]  /*00a0*/  SHFL.IDX PT, R0, R77, RZ, 0x1f ;  /* 0x00001fff4d007589 */ /* 0x000e6400000e0000 */
[----:B-1----:R-:W-:-:S04]  /*00b0*/  R2UR UR6, R0 ;  /* 0x00000000000672ca */ /* 0x002fc800000e0000 */
[----:B----4-:R-:W-:Y:S05]  /*00c0*/  @P0 BRA `(.L_x_0) ;  /* 0x00000000002c0947 */ /* 0x010fea0003800000 */
[----:B------:R-:W1:Y:S02]  /*00d0*/  LDCU.64 UR4, c[0x0][0x888] ;  /* 0x00011100ff0477ac */ /* 0x000e640008000a00 */
[----:B-1----:R-:W-:-:S04]  /*00e0*/  UISETP.NE.U32.AND UP0, UPT, UR4, URZ, UPT ;  /* 0x000000ff0400728c */ /* 0x002fc8000bf05070 */
[----:B------:R-:W-:-:S09]  /*00f0*/  UISETP.NE.AND.EX UP0, UPT, UR5, URZ, UPT, UP0 ;  /* 0x000000ff0500728c */ /* 0x000fd2000bf05300 */
[----:B------:R-:W-:Y:S05]  /*0100*/  BRA.U !UP0, `(.L_x_1) ;  /* 0x0000000108107547 */ /* 0x000fea000b800000 */
[----:B------:R-:W1:Y:S02]  /*0110*/  LDC.64 R4, c[0x0][0x888] ;  /* 0x00022200ff047b82 */ /* 0x000e640000000a00 */
[----:B-1----:R1:W5:Y:S01]  /*0120*/  LDG.E R35, desc[UR50][R4.64] ;  /* 0x0000003204237981 */ /* 0x002362000c1e1900 */
[----:B------:R-:W-:Y:S01]  /*0130*/  HFMA2 R63, -RZ, RZ, 0, 5.9604644775390625e-08 ;  /* 0x00000001ff3f7431 */ /* 0x000fe200000001ff */
[----:B------:R-:W-:Y:S05]  /*0140*/  BRA `(.L_x_0) ;  /* 0x00000000000c7947 */ /* 0x000fea0003800000 */
.L_x_1:
[----:B------:R-:W1:Y:S01]  /*0150*/  LDCU UR4, c[0x0][0x880] ;  /* 0x00011000ff0477ac */ /* 0x000e620008000800 */
[----:B------:R-:W-:Y:S01]  /*0160*/  HFMA2 R63, -RZ, RZ, 0, 5.9604644775390625e-08 ;  /* 0x00000001ff3f7431 */ /* 0x000fe200000001ff */
[----:B-1----:R-:W-:-:S07]  /*0170*/  MOV R35, UR4 ;  /* 0x0000000400237c02 */ /* 0x002fce0008000f00 */
.L_x_0:
[----:B------:R-:W2:Y:S02]  /*0180*/  LDCU.64 UR4, c[0x0][0x8b0] ;  /* 0x00011600ff0477ac */ /* 0x000ea40008000a00 */
[----:B--2---:R-:W-:-:S04]  /*0190*/  UISETP.NE.U32.AND UP0, UPT, UR4, URZ, UPT ;  /* 0x000000ff0400728c */ /* 0x004fc8000bf05070 */
[----:B------:R-:W-:-:S09]  /*01a0*/  UISETP.NE.AND.EX UP0, UPT, UR5, URZ, UPT, UP0 ;  /* 0x000000ff0500728c */ /* 0x000fd2000bf05300 */
[----:B------:R-:W-:Y:S05]  /*01b0*/  BRA.U UP0, `(.L_x_2) ;  /* 0x0000000100247547 */ /* 0x000fea000b800000 */
[----:B------:R-:W2:Y:S02]  /*01c0*/  LDCU.64 UR4, c[0x0][0x8a8] ;  /* 0x00011500ff0477ac */ /* 0x000ea40008000a00 */
[----:B--2---:R-:W-:-:S04]  /*01d0*/  UISETP.NE.U32.AND UP0, UPT, UR4, URZ, UPT ;  /* 0x000000ff0400728c */ /* 0x004fc8000bf05070 */
[----:B------:R-:W-:-:S09]  /*01e0*/  UISETP.NE.AND.EX UP0, UPT, UR5, URZ, UPT, UP0 ;  /* 0x000000ff0500728c */ /* 0x000fd2000bf05300 */
[----:B------:R-:W-:Y:S05]  /*01f0*/  BRA.U !UP0, `(.L_x_3) ;  /* 0x00000001080c7547 */ /* 0x000fea000b800000 */
[----:B-1----:R-:W1:Y:S02]  /*0200*/  LDC.64 R4, c[0x0][0x8a8] ;  /* 0x00022a00ff047b82 */ /* 0x002e640000000a00 */
[----:B-1----:R2:W5:Y:S01]  /*0210*/  LDG.E R33, desc[UR50][R4.64] ;  /* 0x0000003204217981 */ /* 0x002562000c1e1900 */
[----:B------:R-:W-:Y:S05]  /*0220*/  BRA `(.L_x_2) ;  /* 0x0000000000087947 */ /* 0x000fea0003800000 */
.L_x_3:
[----:B------:R-:W2:Y:S02]  /*0230*/  LDCU UR4, c[0x0][0x8a0] ;  /* 0x00011400ff0477ac */ /* 0x000ea40008000800 */
[----:B--2---:R-:W-:Y:S02]  /*0240*/  MOV R33, UR4 ;  /* 0x0000000400217c02 */ /* 0x004fe40008000f00 */
.L_x_2:
[----:B-12---:R-:W1:Y:S01]  /*0250*/  LDC.64 R4, c[0x0][0x888] ;  /* 0x00022200ff047b82 */ /* 0x006e620000000a00 */
[----:B------:R-:W-:Y:S01]  /*0260*/  IMAD.U32 R0, RZ, RZ, UR6 ;  /* 0x00000006ff007e24 */ /* 0x000fe2000f8e00ff */
[----:B------:R-:W-:Y:S01]  /*0270*/  ISETP.EQ.U32.AND P4, PT, R2, RZ, PT ;  /* 0x000000ff0200720c */ /* 0x000fe20003f82070 */
[----:B------:R-:W-:Y:S03]  /*0280*/  BSSY.RECONVERGENT B0, `(.L_x_4) ;  /* 0x0000012000007945 */ /* 0x000fe60003800200 */
[----:B------:R-:W-:Y:S02]  /*0290*/  ISETP.NE.OR P1, PT, R0, 0x1, !P2 ;  /* 0x000000010000780c */ /* 0x000fe40005725670 */
[----:B-1----:R-:W-:-:S04]  /*02a0*/  ISETP.NE.U32.AND P0, PT, R4, RZ, PT ;  /* 0x000000ff0400720c */ /* 0x002fc80003f05070 */
[----:B------:R-:W-:-:S13]  /*02b0*/  ISETP.NE.AND.EX P0, PT, R5, RZ, PT, P0 ;  /* 0x000000ff0500720c */ /* 0x000fda0003f05300 */
[----:B------:R-:W-:Y:S01]  /*02c0*/  VOTEU.ANY UP4, P0 ;  /* 0x0000000000ff7886 */ /* 0x000fe20000080100 */
[----:B------:R-:W-:Y:S02]  /*02d0*/  PLOP3.LUT P3, PT, PT, PT, UP4, 0x80, 0x8 ;  /* 0x000000000008781c */ /* 0x000fe40003f6f048 */
[----:B------:R-:W-:Y:S02]  /*02e0*/  ISETP.NE.OR P0, PT, R0, 0x3, !P2 ;  /* 0x000000030000780c */ /* 0x000fe40005705670 */
[----:B------:R-:W-:-:S04]  /*02f0*/  ISETP.EQ.OR.EX P5, PT, R3, RZ, !P3, P4 ;  /* 0x000000ff0300720c */ /* 0x000fc80005fa2740 */
[----:B------:R-:W-:Y:S01]  /*0300*/  P2R R78, PR, RZ, 0x20 ;  /* 0x00000020ff4e7803 */ /* 0x000fe20000000000 */
[----:B------:R-:W-:Y:S05]  /*0310*/  @P1 BRA `(.L_x_5) ;  /* 0x0000000000201947 */ /* 0x000fea0003800000 */
[----:B------:R-:W1:Y:S02]  /*0320*/  LDCU.64 UR4, c[0x0][0x348] ;  /* 0x00006900ff0477ac */ /* 0x000e640008000a00 */
[----:B-1----:R-:W-:Y:S02]  /*0330*/  UIADD3 UR8, UP1, UPT, UR4, 0x80, URZ ;  /* 0x0000008004087890 */ /* 0x002fe4000ff3e0ff */
[----:B------:R-:W-:Y:S02]  /*0340*/  UIADD3 UR4, UP0, UPT, UR4, 0x180, URZ ;  /* 0x0000018004047890 */ /* 0x000fe4000ff1e0ff */
[----:B------:R-:W-:Y:S02]  /*0350*/  UIADD3.X UR9, UPT, UPT, URZ, UR5, URZ, UP1, !UPT ;  /* 0x00000005ff097290 */ /* 0x000fe40008ffe4ff */
[----:B------:R-:W-:-:S07]  /*0360*/  UIADD3.X UR5, UPT, UPT, URZ, UR5, URZ, UP0, !UPT ;  /* 0x00000005ff057290 */ /* 0x000fce00087fe4ff */
[----:B------:R1:W-:Y:S02]  /*0370*/  UTMACCTL.PF [UR8] ;  /* 0x00000000080079b9 */ /* 0x0003e40008040000 */
[----:B------:R1:W-:Y:S02]  /*0380*/  UTMACCTL.PF [UR4] ;  /* 0x00000000040079b9 */ /* 0x0003e40008040000 */
[----:B-1----:R-:W-:Y:S01]  /*0390*/  NOP ;  /* 0x0000000000007918 */ /* 0x002fe20000000000 */
.L_x_5:
[----:B------:R-:W-:Y:S05]  /*03a0*/  BSYNC.RECONVERGENT B0 ;  /* 0x0000000000007941 */ /* 0x000fea0003800200 */
.L_x_4:
[----:B------:R-:W-:Y:S04]  /*03b0*/  BSSY.RECONVERGENT B0, `(.L_x_6) ;  /* 0x000000a000007945 */ /* 0x000fe80003800200 */
        /* <DEDUP_REMOVED lines=9> */
.L_x_7:
[----:B------:R-:W-:Y:S05]  /*0450*/  BSYNC.RECONVERGENT B0 ;  /* 0x0000000000007941 */ /* 0x000fea0003800200 */
.L_x_6:
[----:B------:R-:W-:Y:S01]  /*0460*/  UPLOP3.LUT UP1, UPT, UPT, UPT, UPT, 0x80, 0x8 ;  /* 0x000000000008789c */ /* 0x000fe20003f2f070 */
[----:B------:R-:W-:Y:S10]  /*0470*/  @!P5 BRA `(.L_x_8) ;  /* 0x000000000024d947 */ /* 0x000ff40003800000 */
[----:B------:R-:W-:Y:S01]  /*0480*/  ISETP.NE.U32.AND P1, PT, R2, RZ, PT ;  /* 0x000000ff0200720c */ /* 0x000fe20003f25070 */
[----:B------:R-:W-:Y:S01]  /*0490*/  USEL UR4, URZ, 0xffffffff, UP4 ;  /* 0xffffffffff047887 */ /* 0x000fe2000a000000 */
[----:B-----5:R-:W-:Y:S02]  /*04a0*/  FSETP.NEU.AND P0, PT, R35, RZ, PT ;  /* 0x000000ff2300720b */ /* 0x020fe40003f0d000 */
[----:B------:R-:W-:-:S11]  /*04b0*/  ISETP.NE.AND.EX P1, PT, R3, RZ, PT, P1 ;  /* 0x000000ff0300720c */ /* 0x000fd60003f25310 */
[----:B------:R-:W-:Y:S02]  /*04c0*/  VOTEU.ANY UP0, P0 ;  /* 0x0000000000ff7886 */ /* 0x000fe40000000100 */
[----:B------:R-:W-:-:S05]  /*04d0*/  VOTEU.ANY UP1, P1 ;  /* 0x0000000000ff7886 */ /* 0x000fca0000820100 */
[----:B------:R-:W-:-:S04]  /*04e0*/  @!UP1 USEL UR4, URZ, 0xffffffff, UP0 ;  /* 0xffffffffff049887 */ /* 0x000fc80008000000 */
[----:B------:R-:W-:-:S04]  /*04f0*/  ULOP3.LUT UR4, UR4, 0x1, URZ, 0xc0, !UPT ;  /* 0x0000000104047892 */ /* 0x000fc8000f8ec0ff */
[----:B------:R-:W-:-:S11]  /*0500*/  UISETP.NE.U32.AND UP1, UPT, UR4, 0x1, UPT ;  /* 0x000000010400788c */ /* 0x000fd6000bf25070 */
.L_x_8:
[----:B------:R-:W1:Y:S01]  /*0510*/  SHFL.IDX PT, R2, R77, RZ, 0x1f ;  /* 0x00001fff4d027589 */ /* 0x000e6200000e0000 */
[----:B------:R-:W-:-:S04]  /*0520*/  UISETP.NE.AND UP0, UPT, UR6, 0x2, UPT ;  /* 0x000000020600788c */ /* 0x000fc8000bf05270 */
[----:B------:R-:W-:Y:S01]  /*0530*/  USEL UR15, URZ, 0x1, UP0 ;  /* 0x00000001ff0f7887 */ /* 0x000fe20008000000 */
[----:B-1----:R-:W-:-:S13]  /*0540*/  ISETP.NE.AND P0, PT, R2, RZ, PT ;  /* 0x000000ff0200720c */ /* 0x002fda0003f05270 */
[----:B------:R-:W-:Y:S05]  /*0550*/  @P0 BRA `(.L_x_9) ;  /* 0x0000000400040947 */ /* 0x000fea0003800000 */
[----:B------:R-:W-:Y:S01]  /*0560*/  ELECT P0, URZ, PT ;  /* 0x0000000000ff782f */ /* 0x000fe20003800000 */
[----:B------:R-:W-:-:S12]  /*0570*/  BSSY.RECONVERGENT B0, `(.L_x_9) ;  /* 0x000003f000007945 */ /* 0x000fd80003800200 */
[----:B------:R-:W-:Y:S05]  /*0580*/  @!P0 BRA `(.L_x_10) ;  /* 0x0000000000f48947 */ /* 0x000fea0003800000 */
[----:B------:R-:W1:Y:S01]  /*0590*/  S2UR UR5, SR_CgaCtaId ;  /* 0x00000000000579c3 */ /* 0x000e620000008800 */
[----:B------:R-:W-:Y:S01]  /*05a0*/  UMOV UR7, 0x400 ;  /* 0x0000040000077882 */ /* 0x000fe20000000000 */
[----:B------:R-:W-:Y:S02]  /*05b0*/  UMOV UR4, 0x1 ;  /* 0x0000000100047882 */ /* 0x000fe40000000000 */
[----:B------:R-:W-:-:S04]  /*05c0*/  UIADD3 UR8, UPT, UPT, -UR4, 0x100000, URZ ;  /* 0x0010000004087890 */ /* 0x000fc8000fffe1ff */
[----:B------:R-:W-:Y:S02]  /*05d0*/  USHF.L.U32 UR9, UR8, 0xb, URZ ;  /* 0x0000000b08097899 */ /* 0x000fe400080006ff */
[----:B------:R-:W-:Y:S02]  /*05e0*/  USHF.L.U32 UR8, UR8, 0x1, URZ ;  /* 0x0000000108087899 */ /* 0x000fe400080006ff */
[----:B-1----:R-:W-:Y:S01]  /*05f0*/  ULEA UR5, UR5, UR7, 0x18 ;  /* 0x0000000705057291 */ /* 0x002fe2000f8ec0ff */
[----:B------:R-:W1:Y:S11]  /*0600*/  FENCE.VIEW.ASYNC.S ;  /* 0x00000000000073c6 */ /* 0x000e760000000000 */
[----:B-1----:R1:W2:Y:S01]  /*0610*/  SYNCS.EXCH.64 URZ, [UR5], UR8 ;  /* 0x0000000805ff75b2 */ /* 0x0022a20008000100 */
[----:B------:R1:W3:Y:S01]  /*0620*/  SYNCS.EXCH.64 URZ, [UR5+0xd0], UR8 ;  /* 0x0000d00805ff75b2 */ /* 0x0002e20008000100 */
[----:B------:R1:W4:Y:S01]  /*0630*/  SYNCS.EXCH.64 URZ, [UR5+0x8], UR8 ;  /* 0x0000080805ff75b2 */ /* 0x0003220008000100 */
[----:B------:R1:W1:Y:S01]  /*0640*/  SYNCS.EXCH.64 URZ, [UR5+0xd8], UR8 ;  /* 0x0000d80805ff75b2 */ /* 0x0002620008000100 */
        /* <DEDUP_REMOVED lines=48> */
[----:B--234-:R-:W-:Y:S01]  /*0950*/  NOP ;  /* 0x0000000000007918 */ /* 0x01cfe20000000000 */
.L_x_10:
[----:B-1----:R-:W-:Y:S05]  /*0960*/  BSYNC.RECONVERGENT B0 ;  /* 0x0000000000007941 */ /* 0x002fea0003800200 */
.L_x_9:
[----:B------:R-:W1:Y:S01]  /*0970*/  SHFL.IDX PT, R2, R77, RZ, 0x1f ;  /* 0x00001fff4d027589 */ /* 0x000e6200000e0000 */
[----:B------:R-:W-:Y:S01]  /*0980*/  NOP ;  /* 0x0000000000007918 */ /* 0x000fe20000000000 */
[----:B-1----:R-:W-:-:S13]  /*0990*/  ISETP.NE.AND P0, PT, R2, 0x1, PT ;  /* 0x000000010200780c */ /* 0x002fda0003f05270 */
[----:B------:R-:W-:Y:S05]  /*09a0*/  @P0 BRA `(.L_x_11) ;  /* 0x0000000000500947 */ /* 0x000fea0003800000 */
[----:B------:R-:W1:Y:S01]  /*09b0*/  S2UR UR7, SR_CgaCtaId ;  /* 0x00000000000779c3 */ /* 0x000e620000008800 */
[----:B------:R-:W-:Y:S01]  /*09c0*/  UMOV UR8, 0x400 ;  /* 0x0000040000087882 */ /* 0x000fe20000000000 */
[----:B------:R-:W-:Y:S01]  /*09d0*/  UMOV UR5, 0x20 ;  /* 0x0000002000057882 */ /* 0x000fe20000000000 */
[----:B------:R-:W-:Y:S01]  /*09e0*/  UMOV UR4, 0x80 ;  /* 0x0000008000047882 */ /* 0x000fe20000000000 */
[----:B------:R-:W-:Y:S01]  /*09f0*/  ELECT P0, URZ, PT ;  /* 0x0000000000ff782f */ /* 0x000fe20003800000 */
[----:B-1----:R-:W-:Y:S02]  /*0a00*/  ULEA UR7, UR7, UR8, 0x18 ;  /* 0x0000000807077291 */ /* 0x002fe4000f8ec0ff */
[----:B------:R-:W-:-:S04]  /*0a10*/  UIADD3 UR8, UPT, UPT, -UR5, 0x100000, URZ ;  /* 0x0010000005087890 */ /* 0x000fc8000fffe1ff */
[----:B------:R-:W-:Y:S02]  /*0a20*/  USHF.L.U32 UR9, UR8, 0xb, URZ ;  /* 0x0000000b08097899 */ /* 0x000fe400080006ff */
[----:B------:R-:W-:Y:S02]  /*0a30*/  USHF.L.U32 UR8, UR8, 0x1, URZ ;  /* 0x0000000108087899 */ /* 0x000fe400080006ff */
[----:B------:R-:W-:-:S04]  /*0a40*/  UIADD3 UR4, UPT, UPT, -UR4, 0x100000, URZ ;  /* 0x0010000004047890 */ /* 0x000fc8000fffe1ff */
[----:B------:R-:W-:Y:S02]  /*0a50*/  USHF.L.U32 UR5, UR4, 0xb, URZ ;  /* 0x0000000b04057899 */ /* 0x000fe400080006ff */
[----:B------:R-:W-:Y:S01]  /*0a60*/  USHF.L.U32 UR4, UR4, 0x1, URZ ;  /* 0x0000000104047899 */ /* 0x000fe200080006ff */
[----:B------:R-:W1:Y:S03]  /*0a70*/  FENCE.VIEW.ASYNC.S ;  /* 0x00000000000073c6 */ /* 0x000e660000000000 */
[----:B-1----:R1:W2:Y:S08]  /*0a80*/  SYNCS.EXCH.64 URZ, [UR7+0x1a0], UR8 ;  /* 0x0001a00807ff75b2 */ /* 0x0022b00008000100 */
[----:B------:R1:W3:Y:S01]  /*0a90*/  SYNCS.EXCH.64 URZ, [UR7+0x1b8], UR4 ;  /* 0x0001b80407ff75b2 */ /* 0x0002e20008000100 */
[----:B------:R1:W4:Y:S01]  /*0aa0*/  SYNCS.EXCH.64 URZ, [UR7+0x1a8], UR8 ;  /* 0x0001a80807ff75b2 */ /* 0x0003220008000100 */
[----:B------:R1:W1:Y:S01]  /*0ab0*/  SYNCS.EXCH.64 URZ, [UR7+0x1c0], UR4 ;  /* 0x0001c00407ff75b2 */ /* 0x0002620008000100 */
[----:B------:R1:W1:Y:S01]  /*0ac0*/  SYNCS.EXCH.64 URZ, [UR7+0x1b0], UR8 ;  /* 0x0001b00807ff75b2 */ /* 0x0002620008000100 */
[----:B------:R1:W1:Y:S01]  /*0ad0*/  SYNCS.EXCH.64 URZ, [UR7+0x1c8], UR4 ;  /* 0x0001c80407ff75b2 */ /* 0x0002620008000100 */
[----:B------:R-:W-:Y:S01]  /*0ae0*/  NOP ;  /* 0x0000000000007918 */ /* 0x000fe20000000000 */
.L_x_11:
[----:B------:R-:W2:Y:S01]  /*0af0*/  SHFL.IDX PT, R2, R77, RZ, 0x1f ;  /* 0x00001fff4d027589 */ /* 0x000ea200000e0000 */
[----:B------:R-:W-:Y:S01]  /*0b00*/  NOP ;  /* 0x0000000000007918 */ /* 0x000fe20000000000 */
[----:B--2---:R-:W-:-:S13]  /*0b10*/  ISETP.NE.AND P0, PT, R2, 0x3, PT ;  /* 0x000000030200780c */ /* 0x004fda0003f05270 */
[----:B------:R-:W-:Y:S05]  /*0b20*/  @P0 BRA `(.L_x_12) ;  /* 0x0000000000300947 */ /* 0x000fea0003800000 */
[----:B-1----:R-:W1:Y:S01]  /*0b30*/  S2UR UR5, SR_CgaCtaId ;  /* 0x00000000000579c3 */ /* 0x002e620000008800 */
[----:B------:R-:W-:Y:S01]  /*0b40*/  UMOV UR7, 0x400 ;  /* 0x0000040000077882 */ /* 0x000fe20000000000 */
[----:B------:R-:W-:Y:S01]  /*0b50*/  UMOV UR4, 0x20 ;  /* 0x0000002000047882 */ /* 0x000fe20000000000 */
[----:B------:R-:W-:Y:S01]  /*0b60*/  ELECT P0, URZ, PT ;  /* 0x0000000000ff782f */ /* 0x000fe20003800000 */
[----:B------:R-:W-:-:S04]  /*0b70*/  UIADD3 UR8, UPT, UPT, -UR4, 0x100000, URZ ;  /* 0x0010000004087890 */ /* 0x000fc8000fffe1ff */
[----:B------:R-:W-:Y:S02]  /*0b80*/  USHF.L.U32 UR9, UR8, 0xb, URZ ;  /* 0x0000000b08097899 */ /* 0x000fe400080006ff */
[----:B------:R-:W-:Y:S02]  /*0b90*/  USHF.L.U32 UR8, UR8, 0x1, URZ ;  /* 0x0000000108087899 */ /* 0x000fe400080006ff */
[----:B-1----:R-:W-:Y:S01]  /*0ba0*/  ULEA UR5, UR5, UR7, 0x18 ;  /* 0x0000000705057291 */ /* 0x002fe2000f8ec0ff */
[----:B------:R-:W1:Y:S11]  /*0bb0*/  FENCE.VIEW.ASYNC.S ;  /* 0x00000000000073c6 */ /* 0x000e760000000000 */
[----:B-1----:R2:W1:Y:S01]  /*0bc0*/  SYNCS.EXCH.64 URZ, [UR5+0x1d0], UR8 ;  /* 0x0001d00805ff75b2 */ /* 0x0024620008000100 */
[----:B------:R2:W1:Y:S02]  /*0bd0*/  SYNCS.EXCH.64 URZ, [UR5+0x1d8], UR8 ;  /* 0x0001d80805ff75b2 */ /* 0x0004640008000100 */
[----:B--2---:R-:W-:Y:S01]  /*0be0*/  NOP ;  /* 0x0000000000007918 */ /* 0x004fe20000000000 */
.L_x_12:
[----:B------:R-:W2:Y:S01]  /*0bf0*/  SHFL.IDX PT, R2, R77, RZ, 0x1f ;  /* 0x00001fff4d027589 */ /* 0x000ea200000e0000 */
[----:B------:R-:W-:Y:S01]  /*0c00*/  NOP ;  /* 0x0000000000007918 */ /* 0x000fe20000000000 */
[----:B--2---:R-:W-:-:S13]  /*0c10*/  ISETP.NE.AND P0, PT, R2, 0x4, PT ;  /* 0x000000040200780c */ /* 0x004fda0003f05270 */
[----:B------:R-:W-:Y:S05]  /*0c20*/  @P0 BRA `(.L_x_13) ;  /* 0x0000000000440947 */ /* 0x000fea0003800000 */
[----:B-1----:R-:W1:Y:S01]  /*0c30*/  S2UR UR5, SR_CgaCtaId ;  /* 0x00000000000579c3 */ /* 0x002e620000008800 */
[----:B------:R-:W-:Y:S01]  /*0c40*/  UMOV UR8, 0x100 ;  /* 0x0000010000087882 */ /* 0x000fe20000000000 */
[----:B------:R-:W-:Y:S01]  /*0c50*/  UMOV UR7, 0x400 ;  /* 0x0000040000077882 */ /* 0x000fe20000000000 */
[----:B------:R-:W-:Y:S01]  /*0c60*/  USEL UR8, UR8, 0xe0, UP1 ;  /* 0x000000e008087887 */ /* 0x000fe20008800000 */
[----:B------:R-:W-:Y:S01]  /*0c70*/  UMOV UR4, 0x1 ;  /* 0x0000000100047882 */ /* 0x000fe20000000000 */
[----:B------:R-:W-:Y:S01]  /*0c80*/  ELECT P0, URZ, PT ;  /* 0x0000000000ff782f */ /* 0x000fe20003800000 */
[----:B------:R-:W-:-:S04]  /*0c90*/  UIADD3 UR10, UPT, UPT, -UR4, 0x100000, URZ ;  /* 0x00100000040a7890 */ /* 0x000fc8000fffe1ff */
[----:B------:R-:W-:Y:S02]  /*0ca0*/  USHF.L.U32 UR11, UR10, 0xb, URZ ;  /* 0x0000000b0a0b7899 */ /* 0x000fe400080006ff */
[----:B------:R-:W-:Y:S02]  /*0cb0*/  USHF.L.U32 UR10, UR10, 0x1, URZ ;  /* 0x000000010a0a7899 */ /* 0x000fe400080006ff */
        /* <DEDUP_REMOVED lines=8> */
.L_x_13:
[----:B------:R-:W2:Y:S01]  /*0d40*/  SHFL.IDX PT, R2, R77, RZ, 0x1f ;  /* 0x00001fff4d027589 */ /* 0x000ea200000e0000 */
[----:B------:R-:W-:Y:S01]  /*0d50*/  NOP ;  /* 0x0000000000007918 */ /* 0x000fe20000000000 */
[----:B--2---:R-:W-:-:S13]  /*0d60*/  ISETP.NE.AND P0, PT, R2, 0x5, PT ;  /* 0x000000050200780c */ /* 0x004fda0003f05270 */
[----:B------:R-:W-:Y:S05]  /*0d70*/  @P0 BRA `(.L_x_14) ;  /* 0x0000000000480947 */ /* 0x000fea0003800000 */
[----:B-1----:R-:W1:Y:S01]  /*0d80*/  S2UR UR7, SR_CgaCtaId ;  /* 0x00000000000779c3 */ /* 0x002e620000008800 */
        /* <DEDUP_REMOVED lines=12> */
[----:B-1----:R2:W1:Y:S08]  /*0e50*/  SYNCS.EXCH.64 URZ, [UR7+0x1f0], UR8 ;  /* 0x0001f00807ff75b2 */ /* 0x0024700008000100 */
[----:B------:R2:W1:Y:S01]  /*0e60*/  SYNCS.EXCH.64 URZ, [UR7+0x200], UR4 ;  /* 0x0002000407ff75b2 */ /* 0x0004620008000100 */
[----:B------:R2:W1:Y:S01]  /*0e70*/  SYNCS.EXCH.64 URZ, [UR7+0x1f8], UR8 ;  /* 0x0001f80807ff75b2 */ /* 0x0004620008000100 */
[----:B------:R2:W1:Y:S02]  /*0e80*/  SYNCS.EXCH.64 URZ, [UR7+0x208], UR4 ;  /* 0x0002080407ff75b2 */ /* 0x0004640008000100 */
[----:B--2---:R-:W-:Y:S01]  /*0e90*/  NOP ;  /* 0x0000000000007918 */ /* 0x004fe20000000000 */
.L_x_14:
[----:B-1----:R-:W1:Y:S01]  /*0ea0*/  S2UR UR8, SR_CTAID.X ;  /* 0x00000000000879c3 */ /* 0x002e620000002500 */
[----:B------:R-:W-:-:S05]  /*0eb0*/  CS2R.32 R64, SR_CgaSize ;  /* 0x0000000000407805 */ /* 0x000fca0000008a00 */
[----:B------:R-:W-:-:S05]  /*0ec0*/  IMAD R64, R64, -0xa0, RZ ;  /* 0xffffff6040407824 */ /* 0x000fca00078e02ff */
[----:B------:R-:W-:-:S14]  /*0ed0*/  R2UR UR7, R64 ;  /* 0x00000000400772ca */ /* 0x000fdc00000e0000 */
[----:B------:R-:W2:Y:S01]  /*0ee0*/  LDCU UR7, c[0x0][UR7+0x2b0] ;  /* 0x00005600070777ac */ /* 0x000ea20008000800 */
[----:B------:R-:W1:Y:S01]  /*0ef0*/  S2R R19, SR_CTAID.Z ;  /* 0x0000000000137919 */ /* 0x000e620000002700 */
[----:B------:R-:W-:Y:S01]  /*0f00*/  NOP ;  /* 0x0000000000007918 */ /* 0x000fe20000000000 */
[----:B------:R-:W-:-:S05]  /*0f10*/  CS2R.32 R64, SR_CgaSize ;  /* 0x0000000000407805 */ /* 0x000fca0000008a00 */
[----:B------:R-:W-:-:S05]  /*0f20*/  IMAD R64, R64, -0xa0, RZ ;  /* 0xffffff6040407824 */ /* 0x000fca00078e02ff */
[----:B------:R-:W-:-:S14]  /*0f30*/  R2UR UR4, R64 ;  /* 0x00000000400472ca */ /* 0x000fdc00000e0000 */
[----:B------:R-:W3:Y:S01]  /*0f40*/  LDCU UR4, c[0x0][UR4+0x2b4] ;  /* 0x00005680040477ac */ /* 0x000ee20008000800 */
[----:B------:R-:W4:Y:S08]  /*0f50*/  S2UR UR5, SR_CTAID.Y ;  /* 0x00000000000579c3 */ /* 0x000f300000002600 */
[----:B------:R-:W3:Y:S01]  /*0f60*/  LDC R9, c[0x0][0xb24] ;  /* 0x0002c900ff097b82 */ /* 0x000ee20000000800 */
[----:B-1----:R-:W-:-:S02]  /*0f70*/  I2FP.F32.U32 R4, UR8 ;  /* 0x0000000800047c45 */ /* 0x002fc40008201000 */
[----:B------:R-:W-:-:S05]  /*0f80*/  CS2R.32 R5, SR_CgaSize ;  /* 0x0000000000057805 */ /* 0x000fca0000008a00 */
[----:B------:R-:W-:-:S06]  /*0f90*/  IMAD R5, R5, -0xa0, RZ ;  /* 0xffffff6005057824 */ /* 0x000fcc00078e02ff */
[----:B------:R-:W1:Y:S01]  /*0fa0*/  LDC R5, c[0x0][R5+0x2a0] ;  /* 0x0000a80005057b82 */ /* 0x000e620000000800 */
[----:B------:R-:W-:Y:S01]  /*0fb0*/  MOV R45, UR8 ;  /* 0x00000008002d7c02 */ /* 0x000fe20008000f00 */
[----:B--2---:R-:W-:Y:S01]  /*0fc0*/  FMUL R4, R4, UR7 ;  /* 0x0000000704047c20 */ /* 0x004fe20008400000 */
[----:B----4-:R-:W-:Y:S02]  /*0fd0*/  I2FP.F32.U32 R2, UR5 ;  /* 0x0000000500027c45 */ /* 0x010fe40008201000 */
[----:B------:R-:W-:-:S05]  /*0fe0*/  CS2R.32 R3, SR_CgaSize ;  /* 0x0000000000037805 */ /* 0x000fca0000008a00 */
[----:B------:R-:W-:-:S06]  /*0ff0*/  IMAD R3, R3, -0xa0, RZ ;  /* 0xffffff6003037824 */ /* 0x000fcc00078e02ff */
[----:B------:R-:W2:Y:S01]  /*1000*/  LDC R3, c[0x0][R3+0x2a4] ;  /* 0x0000a90003037b82 */ /* 0x000ea20000000800 */
[----:B------:R-:W4:Y:S01]  /*1010*/  F2I.U32.TRUNC.NTZ R64, R4 ;  /* 0x0000000400407305 */ /* 0x000f22000020f000 */
[----:B------:R-:W-:Y:S01]  /*1020*/  MOV R18, UR5 ;  /* 0x0000000500127c02 */ /* 0x000fe20008000f00 */
[----:B---3--:R-:W-:-:S05]  /*1030*/  FMUL R2, R2, UR4 ;  /* 0x0000000402027c20 */ /* 0x008fca0008400000 */
[----:B------:R-:W-:Y:S01]  /*1040*/  BAR.SYNC.DEFER_BLOCKING 0x0 ;  /* 0x0000000000007b1d */ /* 0x000fe20000010000 */
[----:B------:R-:W-:-:S05]  /*1050*/  ISETP.GE.AND P0, PT, R9, 0x1, PT ;  /* 0x000000010900780c */ /* 0x000fca0003f06270 */
[----:B------:R-:W3:Y:S01]  /*1060*/  F2I.U32.TRUNC.NTZ R62, R2 ;  /* 0x00000002003e7305 */ /* 0x000ee2000020f000 */
[----:B----4-:R-:W-:-:S05]  /*1070*/  IADD3 R64, PT, PT, -R64, RZ, RZ ;  /* 0x000000ff40407210 */ /* 0x010fca0007ffe1ff */
[----:B-1----:R-:W-:Y:S01]  /*1080*/  IMAD R64, R5, R64, UR8 ;  /* 0x0000000805407e24 */ /* 0x002fe2000f8e0240 */
[----:B---3--:R-:W-:-:S05]  /*1090*/  IADD3 R62, PT, PT, -R62, RZ, RZ ;  /* 0x000000ff3e3e7210 */ /* 0x008fca0007ffe1ff */
[----:B--2---:R-:W-:Y:S01]  /*10a0*/  IMAD R62, R3, R62, UR5 ;  /* 0x00000005033e7e24 */ /* 0x004fe2000f8e023e */
[----:B------:R-:W-:Y:S06]  /*10b0*/  @!P0 BRA `(.L_x_15) ;  /* 0x0000000000b88947 */ /* 0x000fec0003800000 */
[----:B------:R-:W1:Y:S01]  /*10c0*/  LDC.64 R4, c[0x0][0xb18] ;  /* 0x0002c600ff047b82 */ /* 0x000e620000000a00 */
[----:B------:R-:W-:-:S07]  /*10d0*/  ISETP.NE.AND P0, PT, R9, 0x1, PT ;  /* 0x000000010900780c */ /* 0x000fce0003f05270 */
[----:B------:R-:W2:Y:S08]  /*10e0*/  LDC R10, c[0x0][0xb0c] ;  /* 0x0002c300ff0a7b82 */ /* 0x000eb00000000800 */
[----:B------:R-:W3:Y:S08]  /*10f0*/  LDC R11, c[0x0][0x370] ;  /* 0x0000dc00ff0b7b82 */ /* 0x000ef00000000800 */
[----:B------:R-:W4:Y:S01]  /*1100*/  LDC R12, c[0x0][0x374] ;  /* 0x0000dd00ff0c7b82 */ /* 0x000f220000000800 */
[----:B-1----:R-:W-:-:S07]  /*1110*/  ISETP.NE.AND P1, PT, R4, 0x1, PT ;  /* 0x000000010400780c */ /* 0x002fce0003f25270 */
[----:B------:R-:W3:Y:S01]  /*1120*/  LDC.64 R6, c[0x0][0xb10] ;  /* 0x0002c400ff067b82 */ /* 0x000ee20000000a00 */
[----:B--2---:R-:W-:-:S07]  /*1130*/  ISETP.NE.AND P3, PT, R10, 0x1, PT ;  /* 0x000000010a00780c */ /* 0x004fce0003f65270 */
[----:B------:R-:W1:Y:S08]  /*1140*/  LDC R8, c[0x0][0xb20] ;  /* 0x0002c800ff087b82 */ /* 0x000e700000000800 */
[----:B------:R-:W2:Y:S01]  /*1150*/  LDC.64 R2, c[0x0][0xb28] ;  /* 0x0002ca00ff027b82 */ /* 0x000ea20000000a00 */
[----:B----4-:R-:W-:-:S04]  /*1160*/  IMAD.HI.U32 R13, R12, R5, RZ ;  /* 0x000000050c0d7227 */ /* 0x010fc800078e00ff */
[----:B------:R-:W-:-:S04]  /*1170*/  IMAD.HI.U32 R5, R18, R5, RZ ;  /* 0x0000000512057227 */ /* 0x000fc800078e00ff */
[----:B---3--:R-:W-:-:S04]  /*1180*/  IMAD.HI.U32 R14, R11, R6, RZ ;  /* 0x000000060b0e7227 */ /* 0x008fc800078e00ff */
[C---:B------:R-:W-:Y:S01]  /*1190*/  IMAD.HI.U32 R16, R45.reuse, R6, RZ ;  /* 0x000000062d107227 */ /* 0x040fe200078e00ff */
[-C--:B------:R-:W-:Y:S02]  /*11a0*/  @P3 SHF.R.U32.HI R11, RZ, R7.reuse, R14 ;  /* 0x00000007ff0b3219 */ /* 0x080fe4000001160e */
[-C--:B-1----:R-:W-:Y:S02]  /*11b0*/  @P1 SHF.R.U32.HI R12, RZ, R8.reuse, R13 ;  /* 0x00000008ff0c1219 */ /* 0x082fe4000001160d */
[----:B------:R-:W-:Y:S02]  /*11c0*/  SHF.R.U32.HI R5, RZ, R8, R5 ;  /* 0x00000008ff057219 */ /* 0x000fe40000011605 */
[----:B------:R-:W-:Y:S02]  /*11d0*/  SHF.R.U32.HI R16, RZ, R7, R16 ;  /* 0x00000007ff107219 */ /* 0x000fe40000011610 */
[----:B------:R-:W-:Y:S01]  /*11e0*/  SEL R5, R18, R5, !P1 ;  /* 0x0000000512057207 */ /* 0x000fe20004800000 */
[----:B--2---:R-:W-:Y:S01]  /*11f0*/  IMAD.HI.U32 R14, R12, R2, RZ ;  /* 0x000000020c0e7227 */ /* 0x004fe200078e00ff */
[----:B------:R-:W-:-:S02]  /*1200*/  SEL R7, R45, R16, !P3 ;  /* 0x000000102d077207 */ /* 0x000fc40005800000 */
[----:B------:R-:W-:Y:S01]  /*1210*/  IADD3 R13, PT, PT, -R5, RZ, RZ ;  /* 0x000000ff050d7210 */ /* 0x000fe20007ffe1ff */
[----:B------:R-:W-:Y:S01]  /*1220*/  IMAD.HI.U32 R6, R11, R2, RZ ;  /* 0x000000020b067227 */ /* 0x000fe200078e00ff */
[----:B------:R-:W-:-:S03]  /*1230*/  @P0 SHF.R.U32.HI R12, RZ, R3, R14 ;  /* 0x00000003ff0c0219 */ /* 0x000fc6000001160e */
[----:B------:R-:W-:Y:S01]  /*1240*/  IMAD R13, R4, R13, R18 ;  /* 0x0000000d040d7224 */ /* 0x000fe200078e0212 */
[----:B------:R-:W-:Y:S01]  /*1250*/  @P0 SHF.R.U32.HI R11, RZ, R3, R6 ;  /* 0x00000003ff0b0219 */ /* 0x000fe20000011606 */
[----:B------:R-:W-:-:S04]  /*1260*/  IMAD R12, R12, R9, RZ ;  /* 0x000000090c0c7224 */ /* 0x000fc800078e02ff */
[----:B------:R-:W-:Y:S01]  /*1270*/  IMAD R6, R11, R9, RZ ;  /* 0x000000090b067224 */ /* 0x000fe200078e02ff */
[----:B------:R-:W-:-:S04]  /*1280*/  ISETP.GE.AND P1, PT, R5, R12, PT ;  /* 0x0000000c0500720c */ /* 0x000fc80003f26270 */
[----:B------:R-:W-:Y:S01]  /*1290*/  ISETP.GE.OR P1, PT, R7, R6, P1 ;  /* 0x000000060700720c */ /* 0x000fe20000f26670 */
[----:B------:R-:W-:-:S05]  /*12a0*/  IMAD.HI.U32 R6, R5, R2, RZ ;  /* 0x0000000205067227 */ /* 0x000fca00078e00ff */
[----:B------:R-:W-:-:S04]  /*12b0*/  SHF.R.U32.HI R6, RZ, R3, R6 ;  /* 0x00000003ff067219 */ /* 0x000fc80000011606 */
[----:B------:R-:W-:-:S03]  /*12c0*/  SEL R6, R5, R6, !P0 ;  /* 0x0000000605067207 */ /* 0x000fc60004000000 */
[----:B------:R-:W-:Y:S01]  /*12d0*/  @!P1 IMAD.HI.U32 R8, R7, R2, RZ ;  /* 0x0000000207089227 */ /* 0x000fe200078e00ff */
[----:B------:R-:W-:-:S04]  /*12e0*/  IADD3 R2, PT, PT, -R6, RZ, RZ ;  /* 0x000000ff06027210 */ /* 0x000fc80007ffe1ff */
[----:B------:R-:W-:Y:S01]  /*12f0*/  @!P1 SHF.R.U32.HI R8, RZ, R3, R8 ;  /* 0x00000003ff089219 */ /* 0x000fe20000011608 */
[----:B------:R-:W-:-:S03]  /*1300*/  IMAD R2, R9, R2, R5 ;  /* 0x0000000209027224 */ /* 0x000fc600078e0205 */
[----:B------:R-:W-:-:S05]  /*1310*/  @!P1 SEL R3, R7, R8, !P0 ;  /* 0x0000000807039207 */ /* 0x000fca0004000000 */
[--C-:B------:R-:W-:Y:S02]  /*1320*/  @!P1 IMAD.IADD R6, R6, 0x1, -R3.reuse ;  /* 0x0000000106069824 */ /* 0x100fe400078e0a03 */
[----:B------:R-:W-:Y:S01]  /*1330*/  @!P1 IMAD R3, R2, R11, R3 ;  /* 0x0000000b02039224 */ /* 0x000fe200078e0203 */
[----:B------:R-:W-:Y:S01]  /*1340*/  IADD3 R2, PT, PT, -R7, RZ, RZ ;  /* 0x000000ff07027210 */ /* 0x000fe20007ffe1ff */
[----:B------:R-:W-:Y:S02]  /*1350*/  @!P1 IMAD R5, R6, R9, R7 ;  /* 0x0000000906059224 */ /* 0x000fe400078e0207 */
[----:B------:R-:W-:Y:S02]  /*1360*/  @!P1 IMAD.MOV.U32 R7, RZ, RZ, R3 ;  /* 0x000000ffff079224 */ /* 0x000fe400078e0003 */
[----:B------:R-:W-:Y:S02]  /*1370*/  IMAD R2, R10, R2, R45 ;  /* 0x000000020a027224 */ /* 0x000fe400078e022d */
[----:B------:R-:W-:-:S02]  /*1380*/  IMAD R18, R5, R4, R13 ;  /* 0x0000000405127224 */ /* 0x000fc400078e020d */
[----:B------:R-:W-:Y:S02]  /*1390*/  IMAD R45, R7, R10, R2 ;  /* 0x0000000a072d7224 */ /* 0x000fe400078e0202 */
.L_x_15:
[----:B------:R-:W1:Y:S01]  /*13a0*/  LDCU UR4, c[0x0][0xb30] ;  /* 0x00016600ff0477ac */ /* 0x000e620008000800 */
[----:B------:R-:W2:Y:S08]  /*13b0*/  S2UR UR45, SR_CgaCtaId ;  /* 0x00000000002d79c3 */ /* 0x000eb00000008800 */
[----:B------:R-:W3:Y:S01]  /*13c0*/  LDC R26, c[0x0][0xb24] ;  /* 0x0002c900ff1a7b82 */ /* 0x000ee20000000800 */
[----:B-1----:R-:W-:-:S09]  /*13d0*/  UISETP.NE.AND UP0, UPT, UR4, 0x1, UPT ;  /* 0x000000010400788c */ /* 0x002fd2000bf05270 */
[----:B--2---:R-:W-:Y:S05]  /*13e0*/  BRA.U UP0, `(.L_x_16) ;  /* 0x0000000100407547 */ /* 0x004fea000b800000 */
[----:B------:R-:W1:Y:S08]  /*13f0*/  LDC.64 R4, c[0x0][0xb10] ;  /* 0x0002c400ff047b82 */ /* 0x000e700000000a00 */
[----:B------:R-:W2:Y:S08]  /*1400*/  LDC.64 R2, c[0x0][0xb18] ;  /* 0x0002c600ff027b82 */ /* 0x000eb00000000a00 */
[----:B------:R-:W4:Y:S08]  /*1410*/  LDC R6, c[0x0][0xb20] ;  /* 0x0002c800ff067b82 */ /* 0x000f300000000800 */
[----:B------:R-:W3:Y:S01]  /*1420*/  LDC R8, c[0x0][0xb0c] ;  /* 0x0002c300ff087b82 */ /* 0x000ee20000000800 */
[----:B-1----:R-:W-:-:S05]  /*1430*/  IMAD.HI.U32 R4, R45, R4, RZ ;  /* 0x000000042d047227 */ /* 0x002fca00078e00ff */
[----:B------:R-:W-:Y:S01]  /*1440*/  SHF.R.U32.HI R4, RZ, R5, R4 ;  /* 0x00000005ff047219 */ /* 0x000fe20000011604 */
[----:B--2---:R-:W-:Y:S01]  /*1450*/  IMAD.HI.U32 R3, R18, R3, RZ ;  /* 0x0000000312037227 */ /* 0x004fe200078e00ff */
[----:B------:R-:W-:-:S04]  /*1460*/  ISETP.NE.AND P0, PT, R2, 0x1, PT ;  /* 0x000000010200780c */ /* 0x000fc80003f05270 */
[----:B----4-:R-:W-:-:S04]  /*1470*/  SHF.R.U32.HI R3, RZ, R6, R3 ;  /* 0x00000006ff037219 */ /* 0x010fc80000011603 */
[----:B------:R-:W-:Y:S02]  /*1480*/  SEL R3, R18, R3, !P0 ;  /* 0x0000000312037207 */ /* 0x000fe40004000000 */
[----:B---3--:R-:W-:-:S04]  /*1490*/  ISETP.NE.AND P1, PT, R8, 0x1, PT ;  /* 0x000000010800780c */ /* 0x008fc80003f25270 */
[----:B------:R-:W-:-:S05]  /*14a0*/  SEL R4, R45, R4, !P1 ;  /* 0x000000042d047207 */ /* 0x000fca0004800000 */
[----:B------:R-:W-:Y:S02]  /*14b0*/  IMAD.IADD R5, R3, 0x1, -R4 ;  /* 0x0000000103057824 */ /* 0x000fe400078e0a04 */
[----:B------:R-:W-:Y:S02]  /*14c0*/  IMAD.IADD R3, R4, 0x1, -R3 ;  /* 0x0000000104037824 */ /* 0x000fe400078e0a03 */
[----:B------:R-:W-:Y:S02]  /*14d0*/  IMAD R45, R5, R8, R45 ;  /* 0x00000008052d7224 */ /* 0x000fe400078e022d */
[----:B------:R-:W-:-:S07]  /*14e0*/  IMAD R18, R3, R2, R18 ;  /* 0x0000000203127224 */ /* 0x000fce00078e0212 */
.L_x_16:
[----:B------:R-:W-:Y:S01]  /*14f0*/  BAR.SYNC.DEFER_BLOCKING 0x0 ;  /* 0x0000000000007b1d */ /* 0x000fe20000010000 */
[----:B------:R-:W-:Y:S01]  /*1500*/  UISETP.NE.AND UP0, UPT, UR6, 0x2, UPT ;  /* 0x000000020600788c */ /* 0x000fe2000bf05270 */
[----:B------:R-:W-:Y:S02]  /*1510*/  ISETP.NE.OR P0, PT, R0, 0x2, !P2 ;  /* 0x000000020000780c */ /* 0x000fe40005705670 */
[----:B------:R-:W-:-:S06]  /*1520*/  LOP3.LUT R2, R76, 0x1f, RZ, 0xc0, !PT ;  /* 0x0000001f4c027812 */ /* 0x000fcc00078ec0ff */
[----:B------:R-:W-:Y:S05]  /*1530*/  BRA.U UP0, `(.L_x_17) ;  /* 0x0000002500147547 */ /* 0x000fea000b800000 */
[----:B------:R-:W1:Y:S01]  /*1540*/  LDCU UR6, c[0x0][0x388] ;  /* 0x00007100ff0677ac */ /* 0x000e620008000800 */
[----:B------:R-:W2:Y:S01]  /*1550*/  LDC R11, c[0x0][0x370] ;  /* 0x0000dc00ff0b7b82 */ /* 0x000ea20000000800 */
[----:B------:R-:W-:Y:S01]  /*1560*/  PLOP3.LUT P1, PT, PT, PT, UP1, 0x80, 0x8 ;  /* 0x000000000008781c */ /* 0x000fe20003f2f018 */
[----:B------:R-:W-:Y:S01]  /*1570*/  IMAD.MOV.U32 R10, RZ, RZ, RZ ;  /* 0x000000ffff0a7224 */ /* 0x000fe200078e00ff */
[----:B------:R-:W4:Y:S01]  /*1580*/  LDCU UR4, c[0x0][0x38c] ;  /* 0x00007180ff0477ac */ /* 0x000f220008000800 */
[----:B------:R-:W-:Y:S02]  /*1590*/  ISETP.EQ.OR P5, PT, R2, RZ, P0 ;  /* 0x000000ff0200720c */ /* 0x000fe400007a2670 */
[----:B------:R-:W-:Y:S01]  /*15a0*/  PLOP3.LUT P1, PT, P1, PT, PT, 0x8, 0x80 ;  /* 0x000000000080781c */ /* 0x000fe20000f2e170 */
[----:B------:R-:W3:Y:S01]  /*15b0*/  LDCU UR35, c[0x0][0x390] ;  /* 0x00007200ff2377ac */ /* 0x000ee20008000800 */
[----:B------:R-:W2:Y:S01]  /*15c0*/  LDC R0, c[0x0][0x374] ;  /* 0x0000dd00ff007b82 */ /* 0x000ea20000000800 */
[----:B------:R-:W2:Y:S01]  /*15d0*/  LDCU.64 UR36, c[0x0][0x348] ;  /* 0x00006900ff2477ac */ /* 0x000ea20008000a00 */
[----:B------:R-:W-:Y:S01]  /*15e0*/  UMOV UR33, 0x1 ;  /* 0x0000000100217882 */ /* 0x000fe20000000000 */
[----:B------:R-:W-:Y:S01]  /*15f0*/  UMOV UR32, URZ ;  /* 0x000000ff00207c82 */ /* 0x000fe20008000000 */
[----:B-1----:R-:W-:Y:S01]  /*1600*/  UIADD3 UR6, UPT, UPT, UR6, 0x1f, URZ ;  /* 0x0000001f06067890 */ /* 0x002fe2000fffe0ff */
[----:B------:R-:W-:Y:S01]  /*1610*/  UMOV UR20, URZ ;  /* 0x000000ff00147c82 */ /* 0x000fe20008000000 */
[----:B------:R-:W-:-:S02]  /*1620*/  UMOV UR31, URZ ;  /* 0x000000ff001f7c82 */ /* 0x000fc40008000000 */
[----:B------:R-:W-:-:S04]  /*1630*/  USHF.R.S32.HI UR5, URZ, 0x1f, UR6 ;  /* 0x0000001fff057899 */ /* 0x000fc80008011406 */
[----:B------:R-:W-:-:S04]  /*1640*/  ULEA.HI UR5, UR5, UR6, URZ, 0x5 ;  /* 0x0000000605057291 */ /* 0x000fc8000f8f28ff */
[----:B------:R-:W-:-:S04]  /*1650*/  USHF.R.S32.HI UR5, URZ, 0x5, UR5 ;  /* 0x00000005ff057899 */ /* 0x000fc80008011405 */
[----:B----4-:R-:W-:-:S04]  /*1660*/  UIMAD UR4, UR5, UR4, URZ ;  /* 0x00000004050472a4 */ /* 0x010fc8000f8e02ff */
[----:B---3--:R-:W-:-:S04]  /*1670*/  UIMAD UR35, UR4, UR35, URZ ;  /* 0x00000023042372a4 */ /* 0x008fc8000f8e02ff */
[----:B------:R-:W-:Y:S02]  /*1680*/  UISETP.NE.AND UP2, UPT, UR35, URZ, UPT ;  /* 0x000000ff2300728c */ /* 0x000fe4000bf45270 */
[----:B------:R-:W-:-:S04]  /*1690*/  UISETP.LT.U32.AND UP0, UPT, UR35, 0x1a, UPT ;  /* 0x0000001a2300788c */ /* 0x000fc8000bf01070 */
[----:B------:R-:W-:-:S04]  /*16a0*/  USEL UR34, UR35, 0x1a, UP0 ;  /* 0x0000001a23227887 */ /* 0x000fc80008000000 */
[----:B------:R-:W-:Y:S02]  /*16b0*/  UIADD3 UR23, UPT, UPT, UR34, -0x1, URZ ;  /* 0xffffffff22177890 */ /* 0x000fe4000fffe0ff */
[----:B------:R-:W-:Y:S02]  /*16c0*/  @!UP2 UIADD3 UR23, UPT, UPT, UR34, URZ, URZ ;  /* 0x000000ff2217a290 */ /* 0x000fe4000fffe0ff */
[----:B------:R-:W-:Y:S02]  /*16d0*/  UIADD3 UR34, UPT, UPT, UR35, -UR34, URZ ;  /* 0x8000002223227290 */ /* 0x000fe4000fffe0ff */
[----:B--2---:R-:W-:-:S12]  /*16e0*/  UIADD3 UR23, UPT, UPT, UR23, 0x1, URZ ;  /* 0x0000000117177890 */ /* 0x004fd8000fffe0ff */
.L_x_33:
[----:B------:R-:W1:Y:S01]  /*16f0*/  S2UR UR22, SR_CgaCtaId ;  /* 0x00000000001679c3 */ /* 0x000e620000008800 */
[----:B------:R-:W-:Y:S01]  /*1700*/  UMOV UR4, 0x400 ;  /* 0x0000040000047882 */ /* 0x000fe20000000000 */
[----:B------:R-:W-:Y:S01]  /*1710*/  IMAD.U32 R2, RZ, RZ, UR33 ;  /* 0x00000021ff027e24 */ /* 0x000fe2000f8e00ff */
[----:B------:R-:W-:Y:S01]  /*1720*/  UISETP.NE.AND UP0, UPT, UR35, URZ, UPT ;  /* 0x000000ff2300728c */ /* 0x000fe2000bf05270 */
[----:B------:R-:W-:Y:S01]  /*1730*/  R2UR UR26, R18 ;  /* 0x00000000121a72ca */ /* 0x000fe200000e0000 */
[----:B------:R-:W-:Y:S01]  /*1740*/  IMAD.SHL.U32 R45, R45, 0x40, RZ ;  /* 0x000000402d2d7824 */ /* 0x000fe200078e00ff */
[----:B------:R-:W-:Y:S01]  /*1750*/  UMOV UR30, URZ ;  /* 0x000000ff001e7c82 */ /* 0x000fe20008000000 */
[----:B------:R-:W-:Y:S01]  /*1760*/  SHF.L.U32 R2, R2, 0x1f, RZ ;  /* 0x0000001f02027819 */ /* 0x000fe200000006ff */
[----:B------:R-:W-:Y:S01]  /*1770*/  UMOV UR29, URZ ;  /* 0x000000ff001d7c82 */ /* 0x000fe20008000000 */
[----:B------:R-:W-:-:S08]  /*1780*/  UMOV UR28, URZ ;  /* 0x000000ff001c7c82 */ /* 0x000fd00008000000 */
[----:B------:R-:W-:Y:S02]  /*1790*/  USHF.L.U32 UR26, UR26, 0x6, URZ ;  /* 0x000000061a1a7899 */ /* 0x000fe400080006ff */
[----:B-1----:R-:W-:-:S04]  /*17a0*/  ULEA UR22, UR22, UR4, 0x18 ;  /* 0x0000000416167291 */ /* 0x002fc8000f8ec0ff */
[----:B------:R-:W-:-:S09]  /*17b0*/  ULEA UR4, UR32, UR22, 0x3 ;  /* 0x0000001620047291 */ /* 0x000fd2000f8e18ff */
[----:B--2---:R1:W2:Y:S01]  /*17c0*/  SYNCS.PHASECHK.TRANS64.TRYWAIT P3, [UR4+0xd0], R2 ;  /* 0x0000d002ff0075a7 */ /* 0x0042a20008061104 */
[----:B---3--:R-:W-:Y:S05]  /*17d0*/  BRA.U !UP0, `(.L_x_18) ;  /* 0x0000000508687547 */ /* 0x008fea000b800000 */
[----:B------:R-:W3:Y:S01]  /*17e0*/  LDC.64 R8, c[0x0][0x480] ;  /* 0x00012000ff087b82 */ /* 0x000ee20000000a00 */
[----:B------:R-:W4:Y:S01]  /*17f0*/  LDCU UR16, c[0x0][0x390] ;  /* 0x00007200ff1077ac */ /* 0x000f220008000800 */
[----:B------:R-:W2:Y:S06]  /*1800*/  LDCU UR17, c[0x0][0x38c] ;  /* 0x00007180ff1177ac */ /* 0x000eac0008000800 */
[----:B------:R-:W4:Y:S01]  /*1810*/  LDC.64 R6, c[0x0][0x488] ;  /* 0x00012200ff067b82 */ /* 0x000f220000000a00 */
[----:B------:R-:W2:Y:S01]  /*1820*/  LDCU.64 UR14, c[0x0][0x4b8] ;  /* 0x00009700ff0e77ac */ /* 0x000ea20008000a00 */
[----:B------:R-:W-:Y:S01]  /*1830*/  UIADD3 UR31, UPT, UPT, UR23, UR20, URZ ;  /* 0x00000014171f7290 */ /* 0x000fe2000fffe0ff */
[----:B------:R-:W-:-:S05]  /*1840*/  UMOV UR30, URZ ;  /* 0x000000ff001e7c82 */ /* 0x000fca0008000000 */
[----:B-1----:R-:W1:Y:S01]  /*1850*/  LDC.64 R2, c[0x0][0x490] ;  /* 0x00012400ff027b82 */ /* 0x002e620000000a00 */
[----:B------:R-:W-:Y:S01]  /*1860*/  UMOV UR18, UR32 ;  /* 0x0000002000127c82 */ /* 0x000fe20008000000 */
[----:B------:R-:W-:Y:S01]  /*1870*/  UMOV UR28, URZ ;  /* 0x000000ff001c7c82 */ /* 0x000fe20008000000 */
[----:B------:R-:W-:Y:S01]  /*1880*/  UMOV UR29, URZ ;  /* 0x000000ff001d7c82 */ /* 0x000fe20008000000 */
[----:B---3--:R-:W-:Y:S01]  /*1890*/  IMAD.HI.U32 R9, R45, R9, RZ ;  /* 0x000000092d097227 */ /* 0x008fe200078e00ff */
[----:B------:R-:W-:-:S03]  /*18a0*/  ISETP.NE.AND P2, PT, R8, 0x1, PT ;  /* 0x000000010800780c */ /* 0x000fc60003f45270 */
[----:B------:R-:W3:Y:S01]  /*18b0*/  LDC.64 R4, c[0x0][0x4b0] ;  /* 0x00012c00ff047b82 */ /* 0x000ee20000000a00 */
[----:B----4-:R-:W-:-:S04]  /*18c0*/  SHF.R.U32.HI R6, RZ, R6, R9 ;  /* 0x00000006ff067219 */ /* 0x010fc80000011609 */
[----:B------:R-:W-:Y:S02]  /*18d0*/  SEL R6, R45, R6, !P2 ;  /* 0x000000062d067207 */ /* 0x000fe40005000000 */
[----:B------:R-:W-:Y:S02]  /*18e0*/  ISETP.NE.AND P2, PT, R7, 0x1, PT ;  /* 0x000000010700780c */ /* 0x000fe40003f45270 */
[C---:B------:R-:W-:Y:S01]  /*18f0*/  R2UR UR4, R6.reuse ;  /* 0x00000000060472ca */ /* 0x040fe200000e0000 */
[----:B-1----:R-:W-:-:S04]  /*1900*/  IMAD.HI.U32 R2, R6, R2, RZ ;  /* 0x0000000206027227 */ /* 0x002fc800078e00ff */
[----:B------:R-:W-:Y:S01]  /*1910*/  IMAD.MOV R12, RZ, RZ, -R6 ;  /* 0x000000ffff0c7224 */ /* 0x000fe200078e0a06 */
[----:B------:R-:W-:-:S03]  /*1920*/  SHF.R.U32.HI R2, RZ, R3, R2 ;  /* 0x00000003ff027219 */ /* 0x000fc60000011602 */
[----:B------:R-:W-:Y:S01]  /*1930*/  IMAD R12, R8, R12, R45 ;  /* 0x0000000c080c7224 */ /* 0x000fe200078e022d */
[----:B------:R-:W-:Y:S01]  /*1940*/  R2UR UR13, R2 ;  /* 0x00000000020d72ca */ /* 0x000fe200000e0000 */
[----:B------:R-:W-:Y:S01]  /*1950*/  VOTEU.ANY UP0, P2 ;  /* 0x0000000000ff7886 */ /* 0x000fe20001000100 */
[----:B------:R-:W1:Y:S01]  /*1960*/  LDC.64 R2, c[0x0][0x4d0] ;  /* 0x00013400ff027b82 */ /* 0x000e620000000a00 */
[----:B---3--:R-:W-:Y:S02]  /*1970*/  R2UR UR8, R4 ;  /* 0x00000000040872ca */ /* 0x008fe400000e0000 */
[----:B------:R-:W-:Y:S02]  /*1980*/  R2UR UR9, R12 ;  /* 0x000000000c0972ca */ /* 0x000fe400000e0000 */
[----:B------:R-:W-:-:S06]  /*1990*/  R2UR UR6, R5 ;  /* 0x00000000050672ca */ /* 0x000fcc00000e0000 */
[----:B------:R-:W-:Y:S01]  /*19a0*/  USEL UR13, UR4, UR13, !UP0 ;  /* 0x0000000d040d7287 */ /* 0x000fe2000c000000 */
[----:B------:R-:W3:Y:S05]  /*19b0*/  LDCU.64 UR4, c[0x0][0x4d8] ;  /* 0x00009b00ff0477ac */ /* 0x000eea0008000a00 */
[----:B------:R-:W-:-:S04]  /*19c0*/  IMAD R9, RZ, RZ, -UR13 ;  /* 0x8000000dff097e24 */ /* 0x000fc8000f8e02ff */
[----:B------:R-:W-:Y:S01]  /*19d0*/  IMAD R9, R7, R9, R6 ;  /* 0x0000000907097224 */ /* 0x000fe200078e0206 */
[----:B-1----:R-:W-:-:S04]  /*19e0*/  R2UR UR11, R2 ;  /* 0x00000000020b72ca */ /* 0x002fc800000e0000 */
[----:B------:R-:W-:Y:S02]  /*19f0*/  R2UR UR7, R9 ;  /* 0x00000000090772ca */ /* 0x000fe400000e0000 */
[----:B------:R-:W-:-:S07]  /*1a00*/  R2UR UR12, R3 ;  /* 0x00000000030c72ca */ /* 0x000fce00000e0000 */
[----:B------:R-:W-:-:S06]  /*1a10*/  UIMAD UR11, UR9, UR8, UR11 ;  /* 0x00000008090b72a4 */ /* 0x000fcc000f8e020b */
[----:B--23--:R-:W-:-:S12]  /*1a20*/  UIMAD UR12, UR7, UR6, UR12 ;  /* 0x00000006070c72a4 */ /* 0x00cfd8000f8e020c */
.L_x_23:
[----:B------:R-:W-:Y:S01]  /*1a30*/  @!P0 MOV R3, 0x2000 ;  /* 0x0000200000038802 */ /* 0x000fe20000000f00 */
[----:B------:R-:W-:Y:S01]  /*1a40*/  ULEA UR9, UR18, UR22, 0x3 ;  /* 0x0000001612097291 */ /* 0x000fe2000f8e18ff */
[----:B----4-:R-:W-:Y:S11]  /*1a50*/  @P3 BRA `(.L_x_19) ;  /* 0x0000000000103947 */ /* 0x010ff60003800000 */
[----:B------:R-:W-:Y:S04]  /*1a60*/  MOV R2, UR33 ;  /* 0x0000002100027c02 */ /* 0x000fe80008000f00 */
[----:B------:R-:W-:Y:S04]  /*1a70*/  SHF.L.U32 R5, R2, 0x1f, RZ ;  /* 0x0000001f02057819 */ /* 0x000fe800000006ff */
[----:B------:R-:W1:Y:S02]  /*1a80*/  SYNCS.PHASECHK.TRANS64.TRYWAIT P2, [UR9+0xd0], R5 ;  /* 0x0000d005ff0075a7 */ /* 0x000e640008041109 */
[----:B-1----:R-:W-:Y:S05]  /*1a90*/  @!P2 BRA `(.L_x_20) ;  /* 0x000000640004a947 */ /* 0x002fea0003800000 */
.L_x_19:
[----:B------:R2:W-:Y:S01]  /*1aa0*/  @!P0 SYNCS.ARRIVE.TRANS64 RZ, [UR9], R3 ;  /* 0x00000003ffff89a7 */ /* 0x0005e20008000009 */
[----:B------:R-:W-:Y:S04]  /*1ab0*/  BSSY.RECONVERGENT B0, `(.L_x_21) ;  /* 0x0000003000007945 */ /* 0x000fe80003800200 */
[----:B------:R-:W-:Y:S05]  /*1ac0*/  @P5 BRA `(.L_x_22) ;  /* 0x0000000000045947 */ /* 0x000fea0003800000 */
[----:B------:R-:W-:Y:S05]  /*1ad0*/  BPT.TRAP 0x1 ;  /* 0x000000040000795c */ /* 0x000fea0000300000 */
.L_x_22:
[----:B------:R-:W-:Y:S05]  /*1ae0*/  BSYNC.RECONVERGENT B0 ;  /* 0x0000000000007941 */ /* 0x000fea0003800200 */
.L_x_21:
[----:B------:R-:W-:Y:S02]  /*1af0*/  UIADD3 UR32, UPT, UPT, UR18, 0x1, URZ ;  /* 0x0000000112207890 */ /* 0x000fe4000fffe0ff */
[----:B------:R-:W-:Y:S02]  /*1b00*/  UIMAD UR7, UR28, UR14, UR4 ;  /* 0x0000000e1c0772a4 */ /* 0x000fe4000f8e0204 */
[----:B------:R-:W-:Y:S02]  /*1b10*/  UISETP.NE.AND UP0, UPT, UR32, 0x1a, UPT ;  /* 0x0000001a2000788c */ /* 0x000fe4000bf05270 */
[----:B------:R-:W-:Y:S02]  /*1b20*/  UIMAD UR6, UR29, UR15, UR5 ;  /* 0x0000000f1d0672a4 */ /* 0x000fe4000f8e0205 */
[----:B------:R-:W-:Y:S02]  /*1b30*/  USEL UR8, URZ, 0x1, UP0 ;  /* 0x00000001ff087887 */ /* 0x000fe40008000000 */
[----:B------:R-:W-:Y:S02]  /*1b40*/  USEL UR32, UR32, URZ, UP0 ;  /* 0x000000ff20207287 */ /* 0x000fe40008000000 */
[----:B------:R-:W-:Y:S02]  /*1b50*/  ULOP3.LUT UR33, UR33, UR8, URZ, 0x3c, !UPT ;  /* 0x0000000821217292 */ /* 0x000fe4000f8e3cff */
[----:B------:R-:W-:Y:S02]  /*1b60*/  ULEA UR8, UR32, UR22, 0x3 ;  /* 0x0000001620087291 */ /* 0x000fe4000f8e18ff */
[----:B------:R-:W-:Y:S02]  /*1b70*/  ULEA UR21, UR18, UR22, 0xc ;  /* 0x0000001612157291 */ /* 0x000fe4000f8e60ff */
[----:B------:R-:W-:Y:S01]  /*1b80*/  UIADD3 UR44, UP1, UPT, UR36, 0x80, URZ ;  /* 0x00000080242c7890 */ /* 0x000fe2000ff3e0ff */
[----:B-1----:R-:W-:Y:S01]  /*1b90*/  MOV R2, UR33 ;  /* 0x0000002100027c02 */ /* 0x002fe20008000f00 */
[----:B------:R-:W-:Y:S02]  /*1ba0*/  UPRMT UR42, UR7, 0x40, UR6 ;  /* 0x00000040072a7896 */ /* 0x000fe40008000006 */
[----:B------:R-:W-:Y:S01]  /*1bb0*/  UIADD3 UR24, UPT, UPT, UR21, 0x1d600, URZ ;  /* 0x0001d60015187890 */ /* 0x000fe2000fffe0ff */
[----:B--2---:R-:W-:Y:S01]  /*1bc0*/  SHF.L.U32 R3, R2, 0x1f, RZ ;  /* 0x0000001f02037819 */ /* 0x004fe200000006ff */
[----:B------:R-:W-:Y:S02]  /*1bd0*/  USHF.L.U32 UR10, UR30, 0x5, URZ ;  /* 0x000000051e0a7899 */ /* 0x000fe400080006ff */
[----:B------:R-:W-:Y:S01]  /*1be0*/  UIADD3.X UR45, UPT, UPT, URZ, UR37, URZ, UP1, !UPT ;  /* 0x00000025ff2d7290 */ /* 0x000fe20008ffe4ff */
[----:B------:R3:W4:Y:S01]  /*1bf0*/  SYNCS.PHASECHK.TRANS64.TRYWAIT P3, [UR8+0xd0], R3 ;  /* 0x0000d003ff0075a7 */ /* 0x0007220008061108 */
[----:B------:R-:W-:Y:S02]  /*1c00*/  UIADD3 UR8, UPT, UPT, UR21, 0x3600, URZ ;  /* 0x0000360015087890 */ /* 0x000fe4000fffe0ff */
[----:B------:R-:W-:Y:S02]  /*1c10*/  UPRMT UR21, UR42, 0x5410, URZ ;  /* 0x000054102a157896 */ /* 0x000fe400080000ff */
[----:B------:R-:W-:Y:S02]  /*1c20*/  UIADD3 UR40, UP0, UPT, UR36, 0x180, URZ ;  /* 0x0000018024287890 */ /* 0x000fe4000ff1e0ff */
[----:B------:R-:W-:Y:S02]  /*1c30*/  UIADD3 UR19, UPT, UPT, UR28, 0x1, URZ ;  /* 0x000000011c137890 */ /* 0x000fe4000fffe0ff */
[----:B------:R-:W-:Y:S02]  /*1c40*/  UIADD3.X UR41, UPT, UPT, URZ, UR37, URZ, UP0, !UPT ;  /* 0x00000025ff297290 */ /* 0x000fe400087fe4ff */
[----:B------:R-:W-:Y:S01]  /*1c50*/  UISETP.NE.AND UP2, UPT, UR19, UR17, UPT ;  /* 0x000000111300728c */ /* 0x000fe2000bf45270 */
[----:B------:R-:W-:Y:S01]  /*1c60*/  UTMALDG.4D.IM2COL [UR8], [UR44], UR21 ;  /* 0x000000082c0073b4 */ /* 0x000fe20008058015 */
[----:B------:R-:W-:Y:S02]  /*1c70*/  UIADD3 UR18, UPT, UPT, UR29, 0x1, URZ ;  /* 0x000000011d127890 */ /* 0x000fe4000fffe0ff */
[----:B------:R-:W-:Y:S02]  /*1c80*/  UIADD3 UR20, UPT, UPT, UR20, 0x1, URZ ;  /* 0x0000000114147890 */ /* 0x000fe4000fffe0ff */
[----:B------:R-:W-:Y:S01]  /*1c90*/  UIADD3 UR42, UPT, UPT, UR30, 0x1, URZ ;  /* 0x000000011e2a7890 */ /* 0x000fe2000fffe0ff */
[----:B------:R-:W-:Y:S01]  /*1ca0*/  UMOV UR38, 0x0 ;  /* 0x0000000000267882 */ /* 0x000fe20000000000 */
[----:B------:R-:W-:Y:S01]  /*1cb0*/  UMOV UR39, 0x10000000 ;  /* 0x1000000000277882 */ /* 0x000fe20000000000 */
[----:B------:R-:W-:Y:S02]  /*1cc0*/  UMOV UR25, UR9 ;  /* 0x0000000900197c82 */ /* 0x000fe40008000000 */
[----:B------:R-:W-:Y:S01]  /*1cd0*/  @UP2 UIADD3 UR18, UPT, UPT, UR29, URZ, URZ ;  /* 0x000000ff1d122290 */ /* 0x000fe2000fffe0ff */
[----:B------:R-:W-:Y:S03]  /*1ce0*/  UMOV UR27, UR10 ;  /* 0x0000000a001b7c82 */ /* 0x000fe60008000000 */
[----:B------:R-:W-:Y:S01]  /*1cf0*/  UISETP.NE.AND UP0, UPT, UR18, UR16, UPT ;  /* 0x000000101200728c */ /* 0x000fe2000bf05270 */
[----:B------:R1:W-:Y:S10]  /*1d00*/  UTMALDG.4D [UR24], [UR40], desc[UR38] ;  /* 0x00002618280075b4 */ /* 0x0003f40008019000 */
[----:B------:R-:W-:Y:S07]  /*1d10*/  @UP0 UIADD3 UR42, UPT, UPT, UR30, URZ, URZ ;  /* 0x000000ff1e2a0290 */ /* 0x000fee000fffe0ff */
[----:B------:R-:W-:Y:S01]  /*1d20*/  UMOV UR30, UR42 ;  /* 0x0000002a001e7c82 */ /* 0x000fe20008000000 */
[----:B-1----:R-:W-:Y:S02]  /*1d30*/  USEL UR29, UR18, URZ, UP0 ;  /* 0x000000ff121d7287 */ /* 0x002fe40008000000 */
[----:B------:R-:W-:Y:S02]  /*1d40*/  UISETP.NE.AND UP0, UPT, UR20, UR31, UPT ;  /* 0x0000001f1400728c */ /* 0x000fe4000bf05270 */
[----:B------:R-:W-:Y:S01]  /*1d50*/  USEL UR28, UR19, URZ, UP2 ;  /* 0x000000ff131c7287 */ /* 0x000fe20009000000 */
[----:B------:R-:W-:Y:S06]  /*1d60*/  UMOV UR18, UR32 ;  /* 0x0000002000127c82 */ /* 0x000fec0008000000 */
[----:B---3--:R-:W-:Y:S05]  /*1d70*/  BRA.U UP0, `(.L_x_23) ;  /* 0xfffffffd002c7547 */ /* 0x008fea000b83ffff */
.L_x_18:
[----:B------:R-:W-:Y:S01]  /*1d80*/  ULEA UR4, UR32, UR22, 0x3 ;  /* 0x0000001620047291 */ /* 0x000fe2000f8e18ff */
[----:B-1----:R-:W-:Y:S01]  /*1d90*/  MOV R2, UR33 ;  /* 0x0000002100027c02 */ /* 0x002fe20008000f00 */
[----:B------:R-:W-:Y:S01]  /*1da0*/  @!P1 SYNCS.ARRIVE.TRANS64.A1T0 RZ, [UR22+0x1d8], RZ ;  /* 0x0001d8ffffff99a7 */ /* 0x000fe20008100016 */
[----:B------:R-:W-:Y:S02]  /*1db0*/  UISETP.GE.AND UP0, UPT, UR34, 0x1, UPT ;  /* 0x000000012200788c */ /* 0x000fe4000bf06270 */
[----:B------:R-:W-:-:S04]  /*1dc0*/  SHF.L.U32 R2, R2, 0x1f, RZ ;  /* 0x0000001f02027819 */ /* 0x000fc800000006ff */
[----:B------:R1:W3:Y:S03]  /*1dd0*/  SYNCS.PHASECHK.TRANS64.TRYWAIT P2, [UR4+0xd0], R2 ;  /* 0x0000d002ff0075a7 */ /* 0x0002e60008041104 */
[----:B------:R-:W-:Y:S05]  /*1de0*/  BRA.U !UP0, `(.L_x_24) ;  /* 0x0000000508707547 */ /* 0x000fea000b800000 */
[----:B------:R-:W4:Y:S01]  /*1df0*/  LDC.64 R8, c[0x0][0x480] ;  /* 0x00012000ff087b82 */ /* 0x000f220000000a00 */
[----:B------:R-:W2:Y:S01]  /*1e00*/  LDCU UR25, c[0x0][0x390] ;  /* 0x00007200ff1977ac */ /* 0x000ea20008000800 */
[----:B------:R-:W2:Y:S06]  /*1e10*/  LDCU UR27, c[0x0][0x38c] ;  /* 0x00007180ff1b77ac */ /* 0x000eac0008000800 */
[----:B------:R-:W4:Y:S01]  /*1e20*/  LDC.64 R6, c[0x0][0x488] ;  /* 0x00012200ff067b82 */ /* 0x000f220000000a00 */
[----:B------:R-:W2:Y:S01]  /*1e30*/  LDCU.64 UR14, c[0x0][0x4b8] ;  /* 0x00009700ff0e77ac */ /* 0x000ea20008000a00 */
[----:B------:R-:W-:Y:S01]  /*1e40*/  UIADD3 UR31, UPT, UPT, UR34, UR31, URZ ;  /* 0x0000001f221f7290 */ /* 0x000fe2000fffe0ff */
[----:B------:R-:W-:-:S05]  /*1e50*/  UMOV UR40, UR34 ;  /* 0x0000002200287c82 */ /* 0x000fca0008000000 */
[----:B-1----:R-:W1:Y:S01]  /*1e60*/  LDC.64 R2, c[0x0][0x490] ;  /* 0x00012400ff027b82 */ /* 0x002e620000000a00 */
[----:B------:R-:W-:Y:S01]  /*1e70*/  UMOV UR38, UR32 ;  /* 0x0000002000267c82 */ /* 0x000fe20008000000 */
[----:B----4-:R-:W-:Y:S01]  /*1e80*/  IMAD.HI.U32 R9, R45, R9, RZ ;  /* 0x000000092d097227 */ /* 0x010fe200078e00ff */
[----:B------:R-:W-:-:S05]  /*1e90*/  ISETP.NE.AND P1, PT, R8, 0x1, PT ;  /* 0x000000010800780c */ /* 0x000fca0003f25270 */
[----:B------:R-:W4:Y:S01]  /*1ea0*/  LDC.64 R4, c[0x0][0x4b0] ;  /* 0x00012c00ff047b82 */ /* 0x000f220000000a00 */
[----:B------:R-:W-:-:S04]  /*1eb0*/  SHF.R.U32.HI R6, RZ, R6, R9 ;  /* 0x00000006ff067219 */ /* 0x000fc80000011609 */
        /* <DEDUP_REMOVED lines=10> */
[----:B----4-:R-:W-:Y:S02]  /*1f60*/  R2UR UR8, R4 ;  /* 0x00000000040872ca */ /* 0x010fe400000e0000 */
[----:B------:R-:W-:Y:S02]  /*1f70*/  R2UR UR9, R9 ;  /* 0x00000000090972ca */ /* 0x000fe400000e0000 */
[----:B------:R-:W-:-:S06]  /*1f80*/  R2UR UR6, R5 ;  /* 0x00000000050672ca */ /* 0x000fcc00000e0000 */
[----:B------:R-:W-:Y:S01]  /*1f90*/  USEL UR21, UR4, UR21, !UP0 ;  /* 0x0000001504157287 */ /* 0x000fe2000c000000 */
[----:B------:R-:W4:Y:S05]  /*1fa0*/  LDCU.64 UR4, c[0x0][0x4d8] ;  /* 0x00009b00ff0477ac */ /* 0x000f2a0008000a00 */
[----:B------:R-:W-:-:S04]  /*1fb0*/  IMAD R12, RZ, RZ, -UR21 ;  /* 0x80000015ff0c7e24 */ /* 0x000fc8000f8e02ff */
[----:B------:R-:W-:Y:S01]  /*1fc0*/  IMAD R12, R7, R12, R6 ;  /* 0x0000000c070c7224 */ /* 0x000fe200078e0206 */
[----:B-1----:R-:W-:-:S04]  /*1fd0*/  R2UR UR19, R2 ;  /* 0x00000000021372ca */ /* 0x002fc800000e0000 */
[----:B------:R-:W-:Y:S02]  /*1fe0*/  R2UR UR7, R12 ;  /* 0x000000000c0772ca */ /* 0x000fe400000e0000 */
[----:B------:R-:W-:-:S07]  /*1ff0*/  R2UR UR20, R3 ;  /* 0x00000000031472ca */ /* 0x000fce00000e0000 */
[----:B------:R-:W-:-:S06]  /*2000*/  UIMAD UR19, UR9, UR8, UR19 ;  /* 0x00000008091372a4 */ /* 0x000fcc000f8e0213 */
[----:B--2-4-:R-:W-:-:S12]  /*2010*/  UIMAD UR20, UR7, UR6, UR20 ;  /* 0x00000006071472a4 */ /* 0x014fd8000f8e0214 */
.L_x_29:
[----:B------:R-:W-:Y:S01]  /*2020*/  @!P0 MOV R3, 0x2000 ;  /* 0x0000200000038802 */ /* 0x000fe20000000f00 */
[----:B------:R-:W-:Y:S01]  /*2030*/  ULEA UR17, UR38, UR22, 0x3 ;  /* 0x0000001626117291 */ /* 0x000fe2000f8e18ff */
[----:B--23--:R-:W-:Y:S11]  /*2040*/  @P2 BRA `(.L_x_25) ;  /* 0x0000000000102947 */ /* 0x00cff60003800000 */
[----:B------:R-:W-:Y:S04]  /*2050*/  MOV R2, UR33 ;  /* 0x0000002100027c02 */ /* 0x000fe80008000f00 */
[----:B------:R-:W-:Y:S04]  /*2060*/  SHF.L.U32 R5, R2, 0x1f, RZ ;  /* 0x0000001f02057819 */ /* 0x000fe800000006ff */
[----:B------:R-:W1:Y:S02]  /*2070*/  SYNCS.PHASECHK.TRANS64.TRYWAIT P1, [UR17+0xd0], R5 ;  /* 0x0000d005ff0075a7 */ /* 0x000e640008021111 */
[----:B-1----:R-:W-:Y:S05]  /*2080*/  @!P1 BRA `(.L_x_26) ;  /* 0x0000005c00a09947 */ /* 0x002fea0003800000 */
.L_x_25:
[----:B------:R2:W-:Y:S01]  /*2090*/  @!P0 SYNCS.ARRIVE.TRANS64 RZ, [UR17], R3 ;  /* 0x00000003ffff89a7 */ /* 0x0005e20008000011 */
[----:B------:R-:W-:Y:S04]  /*20a0*/  BSSY.RECONVERGENT B0, `(.L_x_27) ;  /* 0x0000003000007945 */ /* 0x000fe80003800200 */
[----:B------:R-:W-:Y:S05]  /*20b0*/  @P5 BRA `(.L_x_28) ;  /* 0x0000000000045947 */ /* 0x000fea0003800000 */
[----:B------:R-:W-:Y:S05]  /*20c0*/  BPT.TRAP 0x1 ;  /* 0x000000040000795c */ /* 0x000fea0000300000 */
.L_x_28:
[----:B------:R-:W-:Y:S05]  /*20d0*/  BSYNC.RECONVERGENT B0 ;  /* 0x0000000000007941 */ /* 0x000fea0003800200 */
.L_x_27:
        /* <DEDUP_REMOVED lines=8> */
[----:B------:R-:W-:Y:S02]  /*2160*/  UIADD3 UR39, UPT, UPT, UR28, 0x1, URZ ;  /* 0x000000011c277890 */ /* 0x000fe4000fffe0ff */
[----:B------:R-:W-:Y:S01]  /*2170*/  UIADD3 UR46, UP1, UPT, UR36, 0x80, URZ ;  /* 0x00000080242e7890 */ /* 0x000fe2000ff3e0ff */
[----:B-1----:R-:W-:Y:S01]  /*2180*/  MOV R2, UR33 ;  /* 0x0000002100027c02 */ /* 0x002fe20008000f00 */
[----:B------:R-:W-:Y:S02]  /*2190*/  UPRMT UR41, UR6, 0x40, UR7 ;  /* 0x0000004006297896 */ /* 0x000fe40008000007 */
[----:B------:R-:W-:Y:S01]  /*21a0*/  UISETP.NE.AND UP2, UPT, UR39, UR27, UPT ;  /* 0x0000001b2700728c */ /* 0x000fe2000bf45270 */
[----:B--2---:R-:W-:Y:S01]  /*21b0*/  SHF.L.U32 R3, R2, 0x1f, RZ ;  /* 0x0000001f02037819 */ /* 0x004fe200000006ff */
[----:B------:R-:W-:Y:S02]  /*21c0*/  USHF.L.U32 UR18, UR30, 0x5, URZ ;  /* 0x000000051e127899 */ /* 0x000fe400080006ff */
[----:B------:R-:W-:Y:S01]  /*21d0*/  UIADD3.X UR47, UPT, UPT, URZ, UR37, URZ, UP1, !UPT ;  /* 0x00000025ff2f7290 */ /* 0x000fe20008ffe4ff */
[----:B------:R1:W2:Y:S01]  /*21e0*/  SYNCS.PHASECHK.TRANS64.TRYWAIT P2, [UR8+0xd0], R3 ;  /* 0x0000d003ff0075a7 */ /* 0x0002a20008041108 */
[----:B------:R-:W-:Y:S02]  /*21f0*/  ULEA UR8, UR38, UR22, 0xc ;  /* 0x0000001626087291 */ /* 0x000fe4000f8e60ff */
[----:B------:R-:W-:Y:S02]  /*2200*/  UPRMT UR48, UR41, 0x5410, URZ ;  /* 0x0000541029307896 */ /* 0x000fe400080000ff */
[----:B------:R-:W-:Y:S02]  /*2210*/  UIADD3 UR16, UPT, UPT, UR8, 0x3600, URZ ;  /* 0x0000360008107890 */ /* 0x000fe4000fffe0ff */
[----:B------:R-:W-:Y:S02]  /*2220*/  UIADD3 UR44, UP0, UPT, UR36, 0x180, URZ ;  /* 0x00000180242c7890 */ /* 0x000fe4000ff1e0ff */
[----:B------:R-:W-:Y:S02]  /*2230*/  UIADD3 UR8, UPT, UPT, UR8, 0x1d600, URZ ;  /* 0x0001d60008087890 */ /* 0x000fe4000fffe0ff */
[----:B------:R-:W-:Y:S02]  /*2240*/  UIADD3.X UR45, UPT, UPT, URZ, UR37, URZ, UP0, !UPT ;  /* 0x00000025ff2d7290 */ /* 0x000fe400087fe4ff */
[----:B------:R-:W-:Y:S01]  /*2250*/  UIADD3 UR38, UPT, UPT, UR29, 0x1, URZ ;  /* 0x000000011d267890 */ /* 0x000fe2000fffe0ff */
[----:B------:R1:W-:Y:S01]  /*2260*/  UTMALDG.4D.IM2COL [UR16], [UR46], UR48 ;  /* 0x000000102e0073b4 */ /* 0x0003e20008058030 */
[----:B------:R-:W-:Y:S02]  /*2270*/  @UP2 UIADD3 UR38, UPT, UPT, UR29, URZ, URZ ;  /* 0x000000ff1d262290 */ /* 0x000fe4000fffe0ff */
[----:B------:R-:W-:Y:S02]  /*2280*/  UIADD3 UR41, UPT, UPT, UR30, 0x1, URZ ;  /* 0x000000011e297890 */ /* 0x000fe4000fffe0ff */
[----:B------:R-:W-:Y:S02]  /*2290*/  UISETP.NE.AND UP0, UPT, UR38, UR25, UPT ;  /* 0x000000192600728c */ /* 0x000fe4000bf05270 */
[----:B------:R-:W-:Y:S01]  /*22a0*/  UIADD3 UR49, UPT, UPT, UR40, -0x1, URZ ;  /* 0xffffffff28317890 */ /* 0x000fe2000fffe0ff */
[----:B------:R-:W-:Y:S01]  /*22b0*/  UMOV UR42, 0x0 ;  /* 0x00000000002a7882 */ /* 0x000fe20000000000 */
[----:B------:R-:W-:Y:S01]  /*22c0*/  UMOV UR43, 0x10000000 ;  /* 0x10000000002b7882 */ /* 0x000fe20000000000 */
[----:B------:R-:W-:Y:S01]  /*22d0*/  UMOV UR10, UR26 ;  /* 0x0000001a000a7c82 */ /* 0x000fe20008000000 */
[----:B------:R-:W-:Y:S01]  /*22e0*/  UMOV UR12, UR28 ;  /* 0x0000001c000c7c82 */ /* 0x000fe20008000000 */
[----:B------:R-:W-:Y:S01]  /*22f0*/  USEL UR28, UR39, URZ, UP2 ;  /* 0x000000ff271c7287 */ /* 0x000fe20009000000 */
[----:B------:R-:W-:Y:S03]  /*2300*/  UMOV UR13, UR29 ;  /* 0x0000001d000d7c82 */ /* 0x000fe60008000000 */
[----:B------:R-:W-:Y:S02]  /*2310*/  @UP0 UIADD3 UR41, UPT, UPT, UR30, URZ, URZ ;  /* 0x000000ff1e290290 */ /* 0x000fe4000fffe0ff */
[----:B------:R-:W-:Y:S01]  /*2320*/  USEL UR29, UR38, URZ, UP0 ;  /* 0x000000ff261d7287 */ /* 0x000fe20008000000 */
[----:B------:R-:W-:Y:S01]  /*2330*/  UMOV UR9, UR17 ;  /* 0x0000001100097c82 */ /* 0x000fe20008000000 */
[----:B------:R-:W-:Y:S01]  /*2340*/  UMOV UR11, UR18 ;  /* 0x00000012000b7c82 */ /* 0x000fe20008000000 */
[----:B------:R-:W-:Y:S01]  /*2350*/  UISETP.GT.U32.AND UP0, UPT, UR40, 0x1, UPT ;  /* 0x000000012800788c */ /* 0x000fe2000bf04070 */
[----:B------:R1:W-:Y:S01]  /*2360*/  UTMALDG.4D [UR8], [UR44], desc[UR42] ;  /* 0x00002a082c0075b4 */ /* 0x0003e20008019000 */
[----:B------:R-:W-:Y:S01]  /*2370*/  UMOV UR38, UR32 ;  /* 0x0000002000267c82 */ /* 0x000fe20008000000 */
[----:B------:R-:W-:Y:S01]  /*2380*/  UMOV UR40, UR49 ;  /* 0x0000003100287c82 */ /* 0x000fe20008000000 */
[----:B------:R-:W-:Y:S05]  /*2390*/  UMOV UR30, UR41 ;  /* 0x00000029001e7c82 */ /* 0x000fea0008000000 */
[----:B-1----:R-:W-:Y:S05]  /*23a0*/  BRA.U UP0, `(.L_x_29) ;  /* 0xfffffffd001c7547 */ /* 0x002fea000b83ffff */
.L_x_24:
[----:B------:R-:W-:Y:S01]  /*23b0*/  SHF.L.U32 R3, R10, 0x1f, RZ ;  /* 0x0000001f0a037819 */ /* 0x000fe200000006ff */
[----:B------:R-:W-:-:S03]  /*23c0*/  NOP ;  /* 0x0000000000007918 */ /* 0x000fc60000000000 */
[----:B------:R-:W4:Y:S02]  /*23d0*/  SYNCS.PHASECHK.TRANS64.TRYWAIT P1, [UR22+0x1e0], R3 ;  /* 0x0001e003ff0075a7 */ /* 0x000f240008021116 */
[----:B----4-:R-:W-:Y:S05]  /*23e0*/  @!P1 BRA `(.L_x_30) ;  /* 0x0000005800e09947 */ /* 0x010fea0003800000 */
.L_x_133:
[----:B------:R-:W4:Y:S01]  /*23f0*/  LDS.128 R4, [UR22+0x220] ;  /* 0x00022016ff047984 */ /* 0x000f220008000c00 */
[----:B------:R-:W-:Y:S01]  /*2400*/  UIADD3 UR4, UPT, UPT, UR22, 0x1e8, URZ ;  /* 0x000001e816047890 */ /* 0x000fe2000fffe0ff */
[----:B------:R-:W-:Y:S01]  /*2410*/  ISETP.GE.AND P1, PT, R26, 0x1, PT ;  /* 0x000000011a00780c */ /* 0x000fe20003f26270 */
[----:B------:R-:W-:Y:S01]  /*2420*/  @!PT LDS RZ, [RZ] ;  /* 0x00000000fffff984 */ /* 0x000fe20000000800 */
[----:B------:R-:W-:Y:S01]  /*2430*/  @!PT LDS RZ, [RZ] ;  /* 0x00000000fffff984 */ /* 0x000fe20000000800 */
[----:B------:R-:W-:Y:S01]  /*2440*/  @!PT LDS RZ, [RZ] ;  /* 0x00000000fffff984 */ /* 0x000fe20000000800 */
[----:B------:R-:W-:Y:S01]  /*2450*/  @!PT LDS RZ, [RZ] ;  /* 0x00000000fffff984 */ /* 0x000fe20000000800 */
[----:B------:R1:W-:Y:S06]  /*2460*/  MEMBAR.ALL.CTA ;  /* 0x0000000000007992 */ /* 0x0003ec0000008000 */
[----:B-1----:R-:W1:Y:S01]  /*2470*/  FENCE.VIEW.ASYNC.S ;  /* 0x00000000000073c6 */ /* 0x002e620000000000 */
[----:B------:R-:W-:-:S09]  /*2480*/  UPRMT UR4, URZ, 0x654, UR4 ;  /* 0x00000654ff047896 */ /* 0x000fd20008000004 */
[----:B-1----:R-:W-:Y:S01]  /*2490*/  SYNCS.ARRIVE.TRANS64.RED.A1T0 RZ, [UR4], RZ ;  /* 0x000000ffffff79a7 */ /* 0x002fe20008100404 */
[----:B----4-:R-:W-:-:S13]  /*24a0*/  LOP3.LUT P4, RZ, R6, 0x1, RZ, 0xc0, !PT ;  /* 0x0000000106ff7812 */ /* 0x010fda000788c0ff */
[----:B------:R-:W-:Y:S02]  /*24b0*/  @P4 MOV R15, R4 ;  /* 0x00000004000f4202 */ /* 0x000fe40000000f00 */
[----:B------:R-:W-:Y:S01]  /*24c0*/  @P4 LOP3.LUT R13, R5, 0xffff, RZ, 0xc0, !PT ;  /* 0x0000ffff050d4812 */ /* 0x000fe200078ec0ff */
[----:B------:R-:W-:Y:S06]  /*24d0*/  @!P1 BRA `(.L_x_31) ;  /* 0x0000000000b89947 */ /* 0x000fec0003800000 */
[----:B------:R-:W1:Y:S01]  /*24e0*/  LDC.64 R4, c[0x0][0xb18] ;  /* 0x0002c600ff047b82 */ /* 0x000e620000000a00 */
[----:B--2---:R-:W-:-:S07]  /*24f0*/  ISETP.NE.AND P3, PT, R26, 0x1, PT ;  /* 0x000000011a00780c */ /* 0x004fce0003f65270 */
[----:B------:R-:W2:Y:S08]  /*2500*/  LDC.64 R6, c[0x0][0xb10] ;  /* 0x0002c400ff067b82 */ /* 0x000eb00000000a00 */
[----:B------:R-:W4:Y:S08]  /*2510*/  LDC R8, c[0x0][0xb20] ;  /* 0x0002c800ff087b82 */ /* 0x000f300000000800 */
[----:B------:R-:W3:Y:S01]  /*2520*/  LDC R12, c[0x0][0xb0c] ;  /* 0x0002c300ff0c7b82 */ /* 0x000ee20000000800 */
[----:B-1----:R-:W-:Y:S01]  /*2530*/  IMAD.HI.U32 R9, R0, R5, RZ ;  /* 0x0000000500097227 */ /* 0x002fe200078e00ff */
[----:B------:R-:W-:-:S03]  /*2540*/  ISETP.NE.AND P1, PT, R4, 0x1, PT ;  /* 0x000000010400780c */ /* 0x000fc60003f25270 */
[----:B------:R-:W-:-:S03]  /*2550*/  IMAD.HI.U32 R5, R13, R5, RZ ;  /* 0x000000050d057227 */ /* 0x000fc600078e00ff */
[----:B------:R-:W1:Y:S01]  /*2560*/  LDC.64 R2, c[0x0][0xb28] ;  /* 0x0002ca00ff027b82 */ /* 0x000e620000000a00 */
[----:B--2---:R-:W-:-:S04]  /*2570*/  IMAD.HI.U32 R14, R11, R6, RZ ;  /* 0x000000060b0e7227 */ /* 0x004fc800078e00ff */
[----:B------:R-:W-:Y:S01]  /*2580*/  IMAD.HI.U32 R16, R15, R6, RZ ;  /* 0x000000060f107227 */ /* 0x000fe200078e00ff */
[----:B------:R-:W-:Y:S02]  /*2590*/  SHF.R.U32.HI R14, RZ, R7, R14 ;  /* 0x00000007ff0e7219 */ /* 0x000fe4000001160e */
[-C--:B----4-:R-:W-:Y:S02]  /*25a0*/  SHF.R.U32.HI R9, RZ, R8.reuse, R9 ;  /* 0x00000008ff097219 */ /* 0x090fe40000011609 */
[----:B------:R-:W-:Y:S02]  /*25b0*/  SHF.R.U32.HI R8, RZ, R8, R5 ;  /* 0x00000008ff087219 */ /* 0x000fe40000011605 */
[----:B------:R-:W-:Y:S02]  /*25c0*/  SEL R9, R0, R9, !P1 ;  /* 0x0000000900097207 */ /* 0x000fe40004800000 */
[----:B------:R-:W-:Y:S02]  /*25d0*/  SHF.R.U32.HI R16, RZ, R7, R16 ;  /* 0x00000007ff107219 */ /* 0x000fe40000011610 */
[----:B---3--:R-:W-:-:S02]  /*25e0*/  ISETP.NE.AND P2, PT, R12, 0x1, PT ;  /* 0x000000010c00780c */ /* 0x008fc40003f45270 */
[----:B------:R-:W-:Y:S02]  /*25f0*/  SEL R5, R13, R8, !P1 ;  /* 0x000000080d057207 */ /* 0x000fe40004800000 */
[----:B------:R-:W-:Y:S02]  /*2600*/  SEL R17, R11, R14, !P2 ;  /* 0x0000000e0b117207 */ /* 0x000fe40005000000 */
[----:B------:R-:W-:Y:S01]  /*2610*/  SEL R7, R15, R16, !P2 ;  /* 0x000000100f077207 */ /* 0x000fe20005000000 */
[----:B-1----:R-:W-:-:S04]  /*2620*/  IMAD.HI.U32 R14, R9, R2, RZ ;  /* 0x00000002090e7227 */ /* 0x002fc800078e00ff */
[----:B------:R-:W-:Y:S01]  /*2630*/  IMAD.HI.U32 R6, R17, R2, RZ ;  /* 0x0000000211067227 */ /* 0x000fe200078e00ff */
[----:B------:R-:W-:-:S04]  /*2640*/  @P3 SHF.R.U32.HI R9, RZ, R3, R14 ;  /* 0x00000003ff093219 */ /* 0x000fc8000001160e */
        /* <DEDUP_REMOVED lines=8> */
[----:B------:R-:W-:-:S04]  /*26d0*/  @!P1 IMAD.HI.U32 R8, R7, R2, RZ ;  /* 0x0000000207089227 */ /* 0x000fc800078e00ff */
[----:B------:R-:W-:Y:S01]  /*26e0*/  IMAD.MOV R2, RZ, RZ, -R6 ;  /* 0x000000ffff027224 */ /* 0x000fe200078e0a06 */
[----:B------:R-:W-:-:S03]  /*26f0*/  @!P1 SHF.R.U32.HI R8, RZ, R3, R8 ;  /* 0x00000003ff089219 */ /* 0x000fc60000011608 */
[----:B------:R-:W-:Y:S01]  /*2700*/  IMAD R2, R26, R2, R5 ;  /* 0x000000021a027224 */ /* 0x000fe200078e0205 */
[----:B------:R-:W-:Y:S02]  /*2710*/  @!P1 SEL R3, R7, R8, !P3 ;  /* 0x0000000807039207 */ /* 0x000fe40005800000 */
[----:B------:R-:W-:-:S03]  /*2720*/  IADD3 R8, PT, PT, -R5, RZ, RZ ;  /* 0x000000ff05087210 */ /* 0x000fc60007ffe1ff */
[--C-:B------:R-:W-:Y:S02]  /*2730*/  @!P1 IMAD.IADD R6, R6, 0x1, -R3.reuse ;  /* 0x0000000106069824 */ /* 0x100fe400078e0a03 */
[----:B------:R-:W-:Y:S01]  /*2740*/  @!P1 IMAD R3, R2, R17, R3 ;  /* 0x0000001102039224 */ /* 0x000fe200078e0203 */
[----:B------:R-:W-:Y:S01]  /*2750*/  IADD3 R2, PT, PT, -R7, RZ, RZ ;  /* 0x000000ff07027210 */ /* 0x000fe20007ffe1ff */
[----:B------:R-:W-:Y:S02]  /*2760*/  @!P1 IMAD R5, R26, R6, R7 ;  /* 0x000000061a059224 */ /* 0x000fe400078e0207 */
[----:B------:R-:W-:Y:S02]  /*2770*/  IMAD R8, R4, R8, R13 ;  /* 0x0000000804087224 */ /* 0x000fe400078e020d */
[----:B------:R-:W-:Y:S02]  /*2780*/  @!P1 IMAD.MOV.U32 R7, RZ, RZ, R3 ;  /* 0x000000ffff079224 */ /* 0x000fe400078e0003 */
[----:B------:R-:W-:-:S02]  /*2790*/  IMAD R2, R12, R2, R15 ;  /* 0x000000020c027224 */ /* 0x000fc400078e020f */
[----:B------:R-:W-:Y:S02]  /*27a0*/  IMAD R13, R5, R4, R8 ;  /* 0x00000004050d7224 */ /* 0x000fe400078e0208 */
[----:B------:R-:W-:Y:S02]  /*27b0*/  IMAD R15, R7, R12, R2 ;  /* 0x0000000c070f7224 */ /* 0x000fe400078e0202 */
.L_x_31:
[----:B------:R-:W1:Y:S02]  /*27c0*/  LDCU UR4, c[0x0][0xb30] ;  /* 0x00016600ff0477ac */ /* 0x000e640008000800 */
[----:B-1----:R-:W-:-:S09]  /*27d0*/  UISETP.NE.AND UP0, UPT, UR4, 0x1, UPT ;  /* 0x000000010400788c */ /* 0x002fd2000bf05270 */
[----:B------:R-:W-:Y:S05]  /*27e0*/  BRA.U UP0, `(.L_x_32) ;  /* 0x0000000100407547 */ /* 0x000fea000b800000 */
[----:B------:R-:W1:Y:S08]  /*27f0*/  LDC.64 R4, c[0x0][0xb10] ;  /* 0x0002c400ff047b82 */ /* 0x000e700000000a00 */
[----:B------:R-:W4:Y:S08]  /*2800*/  LDC.64 R2, c[0x0][0xb18] ;  /* 0x0002c600ff027b82 */ /* 0x000f300000000a00 */
[----:B------:R-:W2:Y:S08]  /*2810*/  LDC R6, c[0x0][0xb20] ;  /* 0x0002c800ff067b82 */ /* 0x000eb00000000800 */
[----:B------:R-:W3:Y:S01]  /*2820*/  LDC R8, c[0x0][0xb0c] ;  /* 0x0002c300ff087b82 */ /* 0x000ee20000000800 */
[----:B-1----:R-:W-:-:S05]  /*2830*/  IMAD.HI.U32 R4, R15, R4, RZ ;  /* 0x000000040f047227 */ /* 0x002fca00078e00ff */
[----:B------:R-:W-:Y:S01]  /*2840*/  SHF.R.U32.HI R4, RZ, R5, R4 ;  /* 0x00000005ff047219 */ /* 0x000fe20000011604 */
[----:B----4-:R-:W-:Y:S01]  /*2850*/  IMAD.HI.U32 R3, R13, R3, RZ ;  /* 0x000000030d037227 */ /* 0x010fe200078e00ff */
[----:B------:R-:W-:-:S04]  /*2860*/  ISETP.NE.AND P1, PT, R2, 0x1, PT ;  /* 0x000000010200780c */ /* 0x000fc80003f25270 */
[----:B--2---:R-:W-:-:S04]  /*2870*/  SHF.R.U32.HI R6, RZ, R6, R3 ;  /* 0x00000006ff067219 */ /* 0x004fc80000011603 */
[----:B------:R-:W-:Y:S02]  /*2880*/  SEL R3, R13, R6, !P1 ;  /* 0x000000060d037207 */ /* 0x000fe40004800000 */
[----:B---3--:R-:W-:-:S04]  /*2890*/  ISETP.NE.AND P2, PT, R8, 0x1, PT ;  /* 0x000000010800780c */ /* 0x008fc80003f45270 */
[----:B------:R-:W-:-:S05]  /*28a0*/  SEL R4, R15, R4, !P2 ;  /* 0x000000040f047207 */ /* 0x000fca0005000000 */
[----:B------:R-:W-:Y:S02]  /*28b0*/  IMAD.IADD R5, R3, 0x1, -R4 ;  /* 0x0000000103057824 */ /* 0x000fe400078e0a04 */
[----:B------:R-:W-:Y:S02]  /*28c0*/  IMAD.IADD R3, R4, 0x1, -R3 ;  /* 0x0000000104037824 */ /* 0x000fe400078e0a03 */
[----:B------:R-:W-:Y:S02]  /*28d0*/  IMAD R15, R5, R8, R15 ;  /* 0x00000008050f7224 */ /* 0x000fe400078e020f */
[----:B------:R-:W-:-:S07]  /*28e0*/  IMAD R13, R3, R2, R13 ;  /* 0x00000002030d7224 */ /* 0x000fce00078e020d */
.L_x_32:
[----:B------:R-:W-:Y:S01]  /*28f0*/  UMOV UR20, UR31 ;  /* 0x0000001f00147c82 */ /* 0x000fe20008000000 */
[----:B------:R-:W-:Y:S01]  /*2900*/  PLOP3.LUT P1, PT, PT, PT, PT, 0x80, 0x8 ;  /* 0x000000000008781c */ /* 0x000fe20003f2f070 */
[----:B------:R-:W-:Y:S01]  /*2910*/  IMAD.IADD R45, R15, 0x1, R64 ;  /* 0x000000010f2d7824 */ /* 0x000fe200078e0240 */
[----:B------:R-:W-:Y:S01]  /*2920*/  LOP3.LUT R10, R10, 0x1, RZ, 0x3c, !PT ;  /* 0x000000010a0a7812 */ /* 0x000fe200078e3cff */
[----:B------:R-:W-:Y:S01]  /*2930*/  IMAD.IADD R18, R13, 0x1, R62 ;  /* 0x000000010d127824 */ /* 0x000fe200078e023e */
[----:B------:R-:W-:Y:S09]  /*2940*/  @P4 BRA `(.L_x_33) ;  /* 0xffffffec00684947 */ /* 0x000ff2000383ffff */
[----:B------:R-:W-:Y:S01]  /*2950*/  UIADD3 UR22, UPT, UPT, UR22, 0xd0, URZ ;  /* 0x000000d016167890 */ /* 0x000fe2000fffe0ff */
[----:B------:R-:W-:-:S03]  /*2960*/  MOV R3, UR33 ;  /* 0x0000002100037c02 */ /* 0x000fc60008000f00 */
[----:B------:R-:W-:Y:S01]  /*2970*/  ULEA UR4, UR32, UR22, 0x3 ;  /* 0x0000001620047291 */ /* 0x000fe2000f8e18ff */
[----:B------:R-:W-:-:S08]  /*2980*/  SHF.L.U32 R3, R3, 0x1f, RZ ;  /* 0x0000001f03037819 */ /* 0x000fd000000006ff */
[----:B------:R-:W1:Y:S02]  /*2990*/  SYNCS.PHASECHK.TRANS64.TRYWAIT P0, [UR4], R3 ;  /* 0x00000003ff0075a7 */ /* 0x000e640008001104 */
[----:B-1----:R-:W-:Y:S05]  /*29a0*/  @!P0 BRA `(.L_x_34) ;  /* 0x0000005400888947 */ /* 0x002fea0003800000 */
.L_x_135:
[----:B------:R-:W-:-:S04]  /*29b0*/  UIADD3 UR6, UPT, UPT, UR32, 0x1, URZ ;  /* 0x0000000120067890 */ /* 0x000fc8000fffe0ff */
[----:B------:R-:W-:-:S04]  /*29c0*/  UISETP.NE.AND UP0, UPT, UR6, 0x1a, UPT ;  /* 0x0000001a0600788c */ /* 0x000fc8000bf05270 */
[----:B------:R-:W-:Y:S02]  /*29d0*/  USEL UR5, URZ, 0x1, UP0 ;  /* 0x00000001ff057887 */ /* 0x000fe40008000000 */
[----:B------:R-:W-:Y:S02]  /*29e0*/  USEL UR6, UR6, URZ, UP0 ;  /* 0x000000ff06067287 */ /* 0x000fe40008000000 */
[----:B------:R-:W-:Y:S02]  /*29f0*/  ULOP3.LUT UR5, UR33, UR5, URZ, 0x3c, !UPT ;  /* 0x0000000521057292 */ /* 0x000fe4000f8e3cff */
[----:B------:R-:W-:-:S04]  /*2a00*/  ULEA UR4, UR6, UR22, 0x3 ;  /* 0x0000001606047291 */ /* 0x000fc8000f8e18ff */
[----:B-1----:R-:W-:-:S04]  /*2a10*/  MOV R3, UR5 ;  /* 0x0000000500037c02 */ /* 0x002fc80008000f00 */
[----:B------:R-:W-:-:S04]  /*2a20*/  SHF.L.U32 R3, R3, 0x1f, RZ ;  /* 0x0000001f03037819 */ /* 0x000fc800000006ff */
[----:B------:R-:W1:Y:S02]  /*2a30*/  SYNCS.PHASECHK.TRANS64.TRYWAIT P0, [UR4], R3 ;  /* 0x00000003ff0075a7 */ /* 0x000e640008001104 */
[----:B-1----:R-:W-:Y:S05]  /*2a40*/  @!P0 BRA `(.L_x_35) ;  /* 0x0000005400788947 */ /* 0x002fea0003800000 */
.L_x_137:
        /* <DEDUP_REMOVED lines=10> */
.L_x_139:
        /* <DEDUP_REMOVED lines=10> */
.L_x_141:
        /* <DEDUP_REMOVED lines=10> */
.L_x_143:
        /* <DEDUP_REMOVED lines=10> */
.L_x_145:
        /* <DEDUP_REMOVED lines=10> */
.L_x_147:
        /* <DEDUP_REMOVED lines=10> */
.L_x_149:
        /* <DEDUP_REMOVED lines=10> */
.L_x_151:
        /* <DEDUP_REMOVED lines=10> */
.L_x_153:
        /* <DEDUP_REMOVED lines=10> */
.L_x_155:
        /* <DEDUP_REMOVED lines=10> */
.L_x_157:
        /* <DEDUP_REMOVED lines=10> */
.L_x_159:
        /* <DEDUP_REMOVED lines=10> */
.L_x_161:
        /* <DEDUP_REMOVED lines=10> */
.L_x_163:
        /* <DEDUP_REMOVED lines=10> */
.L_x_165:
        /* <DEDUP_REMOVED lines=10> */
.L_x_167:
        /* <DEDUP_REMOVED lines=10> */
.L_x_169:
        /* <DEDUP_REMOVED lines=10> */
.L_x_171:
        /* <DEDUP_REMOVED lines=10> */
.L_x_173:
        /* <DEDUP_REMOVED lines=10> */
.L_x_175:
        /* <DEDUP_REMOVED lines=10> */
.L_x_177:
        /* <DEDUP_REMOVED lines=10> */
.L_x_179:
        /* <DEDUP_REMOVED lines=10> */
.L_x_181:
        /* <DEDUP_REMOVED lines=10> */
.L_x_183:
[----:B------:R-:W-:-:S04]  /*38b0*/  UIADD3 UR6, UPT, UPT, UR6, 0x1, URZ ;  /* 0x0000000106067890 */ /* 0x000fc8000fffe0ff */
[----:B------:R-:W-:-:S04]  /*38c0*/  UISETP.NE.AND UP0, UPT, UR6, 0x1a, UPT ;  /* 0x0000001a0600788c */ /* 0x000fc8000bf05270 */
[----:B------:R-:W-:Y:S02]  /*38d0*/  USEL UR4, URZ, 0x1, UP0 ;  /* 0x00000001ff047887 */ /* 0x000fe40008000000 */
[----:B------:R-:W-:Y:S02]  /*38e0*/  USEL UR6, UR6, URZ, UP0 ;  /* 0x000000ff06067287 */ /* 0x000fe40008000000 */
[----:B------:R-:W-:Y:S02]  /*38f0*/  ULOP3.LUT UR4, UR5, UR4, URZ, 0x3c, !UPT ;  /* 0x0000000405047292 */ /* 0x000fe4000f8e3cff */
[----:B------:R-:W-:-:S04]  /*3900*/  ULEA UR6, UR6, UR22, 0x3 ;  /* 0x0000001606067291 */ /* 0x000fc8000f8e18ff */
[----:B------:R-:W-:Y:S02]  /*3910*/  IMAD.U32 R2, RZ, RZ, UR4 ;  /* 0x00000004ff027e24 */ /* 0x000fe4000f8e00ff */
[----:B-1----:R-:W-:-:S03]  /*3920*/  MOV R0, UR6 ;  /* 0x0000000600007c02 */ /* 0x002fc60008000f00 */
[----:B------:R-:W-:-:S07]  /*3930*/  SHF.L.U32 R3, R2, 0x1f, RZ ;  /* 0x0000001f02037819 */ /* 0x000fce00000006ff */
.L_x_59:
[----:B-1----:R1:W4:Y:S02]  /*3940*/  SYNCS.PHASECHK.TRANS64.TRYWAIT P0, [R0+URZ], R3 ;  /* 0x00000003000075a7 */ /* 0x00232400080011ff */
[----:B----4-:R-:W-:Y:S05]  /*3950*/  @!P0 NANOSLEEP.SYNCS 0x989680 ;  /* 0x009896800000895d */ /* 0x010fea0003900000 */
[----:B------:R-:W4:Y:S02]  /*3960*/  @!P0 SYNCS.PHASECHK.TRANS64 P0, [R0+URZ], R3 ;  /* 0x00000003000085a7 */ /* 0x000f2400080010ff */
[----:B----4-:R-:W-:Y:S05]  /*3970*/  @P0 EXIT ;  /* 0x000000000000094d */ /* 0x010fea0003800000 */
[----:B------:R-:W-:Y:S05]  /*3980*/  BRA `(.L_x_59) ;  /* 0xfffffffc00ec7947 */ /* 0x000fea000383ffff */
.L_x_17:
[----:B------:R-:W-:-:S04]  /*3990*/  UISETP.NE.AND UP0, UPT, UR45, URZ, UPT ;  /* 0x000000ff2d00728c */ /* 0x000fc8000bf05270 */
[----:B------:R-:W-:-:S09]  /*39a0*/  UISETP.NE.OR UP0, UPT, UR6, 0x1, UP0 ;  /* 0x000000010600788c */ /* 0x000fd20008705670 */
[----:B------:R-:W-:Y:S05]  /*39b0*/  BRA.U UP0, `(.L_x_60) ;  /* 0x0000000100b07547 */ /* 0x000fea000b800000 */
[----:B------:R-:W-:Y:S01]  /*39c0*/  UMOV UR4, 0x400 ;  /* 0x0000040000047882 */ /* 0x000fe20000000000 */
[----:B------:R-:W-:Y:S01]  /*39d0*/  HFMA2 R3, -RZ, RZ, 0, 5.9604644775390625e-08 ;  /* 0x00000001ff037431 */ /* 0x000fe200000001ff */
[----:B------:R-:W-:Y:S01]  /*39e0*/  ULEA UR45, UR45, UR4, 0x18 ;  /* 0x000000042d2d7291 */ /* 0x000fe2000f8ec0ff */
[----:B------:R-:W-:Y:S01]  /*39f0*/  ISETP.NE.AND P0, PT, R2, RZ, PT ;  /* 0x000000ff0200720c */ /* 0x000fe20003f05270 */
[----:B------:R-:W-:Y:S02]  /*3a00*/  IMAD.MOV.U32 R8, RZ, RZ, RZ ;  /* 0x000000ffff087224 */ /* 0x000fe400078e00ff */
[----:B------:R-:W-:Y:S02]  /*3a10*/  UIADD3 UR6, UPT, UPT, UR45, 0x1e8, URZ ;  /* 0x000001e82d067890 */ /* 0x000fe4000fffe0ff */
[----:B------:R-:W-:Y:S02]  /*3a20*/  UIADD3 UR7, UPT, UPT, UR45, 0x1e0, URZ ;  /* 0x000001e02d077890 */ /* 0x000fe4000fffe0ff */
[----:B------:R-:W-:-:S12]  /*3a30*/  UPRMT UR6, URZ, 0x654, UR6 ;  /* 0x00000654ff067896 */ /* 0x000fd80008000006 */
.L_x_63:
[----:B------:R-:W-:Y:S01]  /*3a40*/  SHF.L.U32 R7, R3, 0x1f, RZ ;  /* 0x0000001f03077819 */ /* 0x000fe200000006ff */
[----:B------:R-:W-:Y:S02]  /*3a50*/  IMAD.U32 R9, RZ, RZ, UR7 ;  /* 0x00000007ff097e24 */ /* 0x000fe4000f8e00ff */
[----:B------:R-:W-:Y:S01]  /*3a60*/  @!P0 IMAD.MOV.U32 R5, RZ, RZ, 0x10 ;  /* 0x00000010ff058424 */ /* 0x000fe200078e00ff */
[----:B------:R-:W1:Y:S02]  /*3a70*/  SYNCS.PHASECHK.TRANS64.TRYWAIT P1, [UR45+0x1e8], R7 ;  /* 0x0001e807ff0075a7 */ /* 0x000e64000802112d */
[----:B------:R-:W-:-:S04]  /*3a80*/  PRMT R9, R2, 0x654, R9 ;  /* 0x0000065402097816 */ /* 0x000fc80000000009 */
[----:B------:R-:W-:Y:S01]  /*3a90*/  SEL R0, R9, R0, !P0 ;  /* 0x0000000009007207 */ /* 0x000fe20004000000 */
[----:B-1----:R-:W-:Y:S06]  /*3aa0*/  @!P1 BRA `(.L_x_61) ;  /* 0x0000004c00a09947 */ /* 0x002fec0003800000 */
.L_x_185:
[----:B------:R-:W-:Y:S01]  /*3ab0*/  UIADD3 UR4, UPT, UPT, UR45, 0x220, URZ ;  /* 0x000002202d047890 */ /* 0x000fe2000fffe0ff */
[----:B------:R2:W-:Y:S01]  /*3ac0*/  @!P0 SYNCS.ARRIVE.TRANS64.RED RZ, [R0+URZ], R5 ;  /* 0x0000000500ff89a7 */ /* 0x0005e200080004ff */
[----:B------:R-:W-:Y:S01]  /*3ad0*/  UIADD3 UR5, UPT, UPT, UR45, 0x1e0, URZ ;  /* 0x000001e02d057890 */ /* 0x000fe2000fffe0ff */
[----:B------:R-:W-:-:S08]  /*3ae0*/  LOP3.LUT R3, R3, 0x1, RZ, 0x3c, !PT ;  /* 0x0000000103037812 */ /* 0x000fd000078e3cff */
[----:B------:R-:W-:Y:S06]  /*3af0*/  UGETNEXTWORKID.BROADCAST [UR4], [UR5] ;  /* 0x00000000040073ca */ /* 0x000fec0008000100 */
[----:B--2---:R-:W-:-:S04]  /*3b00*/  SHF.L.U32 R5, R8, 0x1f, RZ ;  /* 0x0000001f08057819 */ /* 0x004fc800000006ff */
[----:B------:R-:W2:Y:S02]  /*3b10*/  SYNCS.PHASECHK.TRANS64.TRYWAIT P1, [UR45+0x1e0], R5 ;  /* 0x0001e005ff0075a7 */ /* 0x000ea4000802112d */
[----:B--2---:R-:W-:Y:S05]  /*3b20*/  @!P1 BRA `(.L_x_62) ;  /* 0x0000004c00989947 */ /* 0x004fea0003800000 */
.L_x_187:
[----:B-1----:R-:W1:Y:S01]  /*3b30*/  LDS.128 R4, [UR45+0x220] ;  /* 0x0002202dff047984 */ /* 0x002e620008000c00 */
[----:B------:R-:W-:Y:S01]  /*3b40*/  LOP3.LUT R8, R8, 0x1, RZ, 0x3c, !PT ;  /* 0x0000000108087812 */ /* 0x000fe200078e3cff */
[----:B------:R-:W-:Y:S01]  /*3b50*/  @!PT LDS RZ, [RZ] ;  /* 0x00000000fffff984 */ /* 0x000fe20000000800 */
[----:B------:R-:W-:Y:S01]  /*3b60*/  @!PT LDS RZ, [RZ] ;  /* 0x00000000fffff984 */ /* 0x000fe20000000800 */
[----:B------:R-:W-:Y:S01]  /*3b70*/  @!PT LDS RZ, [RZ] ;  /* 0x00000000fffff984 */ /* 0x000fe20000000800 */
[----:B------:R-:W-:Y:S01]  /*3b80*/  @!PT LDS RZ, [RZ] ;  /* 0x00000000fffff984 */ /* 0x000fe20000000800 */
[----:B------:R2:W-:Y:S06]  /*3b90*/  MEMBAR.ALL.CTA ;  /* 0x0000000000007992 */ /* 0x0005ec0000008000 */
[----:B--2---:R-:W2:Y:S02]  /*3ba0*/  FENCE.VIEW.ASYNC.S ;  /* 0x00000000000073c6 */ /* 0x004ea40000000000 */
[----:B--2---:R-:W-:Y:S01]  /*3bb0*/  SYNCS.ARRIVE.TRANS64.RED.A1T0 RZ, [UR6], RZ ;  /* 0x000000ffffff79a7 */ /* 0x004fe20008100406 */
[----:B-1----:R-:W-:-:S13]  /*3bc0*/  LOP3.LUT P1, RZ, R6, 0x1, RZ, 0xc0, !PT ;  /* 0x0000000106ff7812 */ /* 0x002fda000782c0ff */
[----:B------:R-:W-:Y:S05]  /*3bd0*/  @P1 BRA `(.L_x_63) ;  /* 0xfffffffc00981947 */ /* 0x000fea000383ffff */
[----:B------:R-:W-:-:S04]  /*3be0*/  SHF.L.U32 R0, R3, 0x1f, RZ ;  /* 0x0000001f03007819 */ /* 0x000fc800000006ff */
[----:B------:R-:W1:Y:S02]  /*3bf0*/  SYNCS.PHASECHK.TRANS64 P0, [UR45+0x1e8], R0 ;  /* 0x0001e800ff0075a7 */ /* 0x000e64000800102d */
[----:B-1----:R-:W-:Y:S05]  /*3c00*/  @P0 EXIT ;  /* 0x000000000000094d */ /* 0x002fea0003800000 */
[----:B------:R-:W-:-:S07]  /*3c10*/  MOV R0, UR45 ;  /* 0x0000002d00007c02 */ /* 0x000fce0008000f00 */
.L_x_64:
[----:B-1----:R-:W-:-:S04]  /*3c20*/  SHF.L.U32 R5, R3, 0x1f, RZ ;  /* 0x0000001f03057819 */ /* 0x002fc800000006ff */
[----:B------:R1:W2:Y:S03]  /*3c30*/  SYNCS.PHASECHK.TRANS64.TRYWAIT P0, [R0+URZ+0x1e8], R5 ;  /* 0x0001e805000075a7 */ /* 0x0002a600080011ff */
[----:B--2---:R-:W-:Y:S05]  /*3c40*/  @!P0 NANOSLEEP.SYNCS 0x989680 ;  /* 0x009896800000895d */ /* 0x004fea0003900000 */
[----:B------:R-:W2:Y:S02]  /*3c50*/  @!P0 SYNCS.PHASECHK.TRANS64 P0, [R0+URZ+0x1e8], R5 ;  /* 0x0001e805000085a7 */ /* 0x000ea400080010ff */
[----:B--2---:R-:W-:Y:S05]  /*3c60*/  @P0 EXIT ;  /* 0x000000000000094d */ /* 0x004fea0003800000 */
[----:B------:R-:W-:Y:S05]  /*3c70*/  BRA `(.L_x_64) ;  /* 0xfffffffc00e87947 */ /* 0x000fea000383ffff */
.L_x_60:
[----:B------:R-:W-:-:S09]  /*3c80*/  UISETP.NE.AND UP0, UPT, UR6, URZ, UPT ;  /* 0x000000ff0600728c */ /* 0x000fd2000bf05270 */
[----:B------:R-:W-:Y:S05]  /*3c90*/  BRA.U UP0, `(.L_x_65) ;  /* 0x0000000d00387547 */ /* 0x000fea000b800000 */
[----:B------:R-:W-:Y:S01]  /*3ca0*/  UMOV UR4, 0x40 ;  /* 0x0000004000047882 */ /* 0x000fe20000000000 */
[----:B------:R-:W-:Y:S01]  /*3cb0*/  NOP ;  /* 0x0000000000007918 */ /* 0x000fe20000000000 */
[----:B------:R-:W-:Y:S01]  /*3cc0*/  ULEA UR4, UR45, UR4, 0x18 ;  /* 0x000000042d047291 */ /* 0x000fe2000f8ec0ff */
[----:B------:R-:W-:Y:S02]  /*3cd0*/  UMOV UR5, 0x400 ;  /* 0x0000040000057882 */ /* 0x000fe40000000000 */
[----:B------:R-:W-:-:S06]  /*3ce0*/  ULEA UR45, UR45, UR5, 0x18 ;  /* 0x000000052d2d7291 */ /* 0x000fcc000f8ec0ff */
[----:B------:R-:W1:Y:S02]  /*3cf0*/  LDS.U8 R0, [UR4+0x1c] ;  /* 0x00001c04ff007984 */ /* 0x000e640008000000 */
[----:B-1----:R-:W-:-:S13]  /*3d00*/  ISETP.NE.AND P0, PT, R0, RZ, PT ;  /* 0x000000ff0000720c */ /* 0x002fda0003f05270 */
[----:B------:R-:W-:Y:S05]  /*3d10*/  @P0 BRA `(.L_x_66) ;  /* 0x0000000000580947 */ /* 0x000fea0003800000 */
[----:B------:R-:W-:-:S13]  /*3d20*/  ELECT P0, URZ, PT ;  /* 0x0000000000ff782f */ /* 0x000fda0003800000 */
[----:B------:R-:W-:Y:S05]  /*3d30*/  @!P0 BRA `(.L_x_67) ;  /* 0x0000000000608947 */ /* 0x000fea0003800000 */
[----:B------:R-:W-:Y:S01]  /*3d40*/  UMOV UR5, 0x10 ;  /* 0x0000001000057882 */ /* 0x000fe20000000000 */
[----:B------:R-:W-:Y:S01]  /*3d50*/  HFMA2 R0, -RZ, RZ, 0, 5.9604644775390625e-08 ;  /* 0x00000001ff007431 */ /* 0x000fe200000001ff */
[----:B------:R-:W-:-:S03]  /*3d60*/  MOV R2, 0xffff ;  /* 0x0000ffff00027802 */ /* 0x000fc60000000f00 */
[----:B------:R-:W-:Y:S04]  /*3d70*/  DEPBAR.LE SB1, 0x36 ;  /* 0x00009d800000791a */ /* 0x000fe80000000000 */
[----:B------:R-:W1:Y:S02]  /*3d80*/  UTCATOMSWS.FIND_AND_SET.ALIGN UP0, UR5, UR5 ;  /* 0x00000005000575e3 */ /* 0x000e640008000800 */
[----:B-1----:R-:W-:Y:S01]  /*3d90*/  MOV R3, UR5 ;  /* 0x0000000500037c02 */ /* 0x002fe20008000f00 */
[----:B------:R-:W-:Y:S06]  /*3da0*/  BRA.U UP0, `(.L_x_68) ;  /* 0x0000000100187547 */ /* 0x000fec000b800000 */
.L_x_69:
[----:B------:R-:W-:Y:S05]  /*3db0*/  NANOSLEEP 0x64 ;  /* 0x000000640000795d */ /* 0x000fea0003800000 */
[----:B------:R-:W-:-:S05]  /*3dc0*/  UMOV UR5, 0x10 ;  /* 0x0000001000057882 */ /* 0x000fca0000000000 */
[----:B------:R-:W-:Y:S04]  /*3dd0*/  DEPBAR.LE SB1, 0x36 ;  /* 0x00009d800000791a */ /* 0x000fe80000000000 */
[----:B------:R-:W1:Y:S02]  /*3de0*/  UTCATOMSWS.FIND_AND_SET.ALIGN UP0, UR5, UR5 ;  /* 0x00000005000575e3 */ /* 0x000e640008000800 */
[----:B-1----:R-:W-:Y:S01]  /*3df0*/  MOV R3, UR5 ;  /* 0x0000000500037c02 */ /* 0x002fe20008000f00 */
[----:B------:R-:W-:Y:S05]  /*3e00*/  BRA.U !UP0, `(.L_x_69) ;  /* 0xfffffffd08e87547 */ /* 0x000fea000b83ffff */
.L_x_68:
[-C--:B------:R-:W-:Y:S02]  /*3e10*/  SHF.L.U32 R2, R2, R3.reuse, RZ ;  /* 0x0000000302027219 */ /* 0x080fe400000006ff */
[----:B------:R-:W-:Y:S01]  /*3e20*/  SHF.L.U32 R0, R0, R3, RZ ;  /* 0x0000000300007219 */ /* 0x000fe200000006ff */
[----:B------:R-:W-:Y:S02]  /*3e30*/  IMAD.SHL.U32 R3, R3, 0x20, RZ ;  /* 0x0000002003037824 */ /* 0x000fe400078e00ff */
[----:B------:R1:W-:Y:S04]  /*3e40*/  ATOMS.OR RZ, [UR4+0x14], R2 ;  /* 0x00001402ffff798c */ /* 0x0003e8000b000004 */
[----:B------:R1:W-:Y:S04]  /*3e50*/  ATOMS.OR RZ, [UR4+0x18], R0 ;  /* 0x00001800ffff798c */ /* 0x0003e8000b000004 */
[----:B------:R1:W-:Y:S01]  /*3e60*/  STS [UR45+0x230], R3 ;  /* 0x00023003ff007988 */ /* 0x0003e2000800082d */
[----:B------:R-:W-:Y:S05]  /*3e70*/  BRA `(.L_x_67) ;  /* 0x0000000000107947 */ /* 0x000fea0003800000 */
.L_x_66:
[----:B------:R-:W-:Y:S02]  /*3e80*/  MOV R0, 0xffffffff ;  /* 0xffffffff00007802 */ /* 0x000fe40000000f00 */
[----:B------:R-:W-:-:S03]  /*3e90*/  MOV R2, 0x3ec0 ;  /* 0x00003ec000027802 */ /* 0x000fc60000000f00 */
[----:B------:R1:W-:Y:S04]  /*3ea0*/  STS [UR45+0x230], R0 ;  /* 0x00023000ff007988 */ /* 0x0003e8000800082d */
[----:B-1-3-5:R-:W-:Y:S05]  /*3eb0*/  CALL.REL.NOINC `($__internal_1_$__cuda_sm10x_tcgen05_guardrail_trap_phase_invalid_during_alloc) ;  /* 0x0000005000307944 */ /* 0x02afea0003c00000 */
.L_x_67:
[----:B------:R-:W-:Y:S05]  /*3ec0*/  WARPSYNC.ALL ;  /* 0x0000000000007948 */ /* 0x000fea0003800000 */
[----:B------:R-:W2:Y:S01]  /*3ed0*/  S2UR UR6, SR_CgaCtaId ;  /* 0x00000000000679c3 */ /* 0x000ea20000008800 */
[----:B------:R-:W-:Y:S01]  /*3ee0*/  UMOV UR4, 0x400 ;  /* 0x0000040000047882 */ /* 0x000fe20000000000 */
[----:B------:R-:W-:-:S06]  /*3ef0*/  NOP ;  /* 0x0000000000007918 */ /* 0x000fcc0000000000 */
[----:B------:R-:W-:Y:S06]  /*3f00*/  BAR.ARV 0x6, 0xa0 ;  /* 0x0182800000007b1d */ /* 0x000fec0000002000 */
[----:B------:R-:W-:Y:S01]  /*3f10*/  IMAD.MOV.U32 R8, RZ, RZ, 0x1 ;  /* 0x00000001ff087424 */ /* 0x000fe200078e00ff */
[----:B------:R-:W-:Y:S01]  /*3f20*/  UMOV UR14, URZ ;  /* 0x000000ff000e7c82 */ /* 0x000fe20008000000 */
[----:B------:R-:W-:Y:S01]  /*3f30*/  UMOV UR13, URZ ;  /* 0x000000ff000d7c82 */ /* 0x000fe20008000000 */
[----:B------:R-:W-:Y:S01]  /*3f40*/  UMOV UR20, 0x0 ;  /* 0x0000000000147882 */ /* 0x000fe20000000000 */
[----:B------:R-:W-:Y:S01]  /*3f50*/  UMOV UR21, 0x4110490 ;  /* 0x0411049000157882 */ /* 0x000fe20000000000 */
[----:B------:R-:W-:Y:S01]  /*3f60*/  UMOV UR18, 0x0 ;  /* 0x0000000000127882 */ /* 0x000fe20000000000 */
[----:B------:R-:W-:Y:S01]  /*3f70*/  UMOV UR19, 0x4110490 ;  /* 0x0411049000137882 */ /* 0x000fe20000000000 */
[----:B--2---:R-:W-:Y:S01]  /*3f80*/  ULEA UR6, UR6, UR4, 0x18 ;  /* 0x0000000406067291 */ /* 0x004fe2000f8ec0ff */
[----:B------:R-:W2:Y:S03]  /*3f90*/  LDCU.64 UR4, c[0x0][0x388] ;  /* 0x00007100ff0477ac */ /* 0x000ea60008000a00 */
[----:B------:R-:W-:-:S02]  /*3fa0*/  UIADD3 UR9, UPT, UPT, UR6, 0x3600, URZ ;  /* 0x0000360006097890 */ /* 0x000fc4000fffe0ff */
[----:B------:R-:W-:-:S03]  /*3fb0*/  UIADD3 UR16, UPT, UPT, UR6, 0x1d600, URZ ;  /* 0x0001d60006107890 */ /* 0x000fc6000fffe0ff */
[----:B------:R-:W1:Y:S01]  /*3fc0*/  LDS R9, [UR6+0x230] ;  /* 0x00023006ff097984 */ /* 0x000e620008000800 */
[----:B------:R-:W-:Y:S02]  /*3fd0*/  USHF.R.U32.HI UR9, URZ, 0x4, UR9 ;  /* 0x00000004ff097899 */ /* 0x000fe40008011609 */
[----:B------:R-:W-:Y:S02]  /*3fe0*/  USHF.R.U32.HI UR16, URZ, 0x4, UR16 ;  /* 0x00000004ff107899 */ /* 0x000fe40008011610 */
[----:B------:R-:W-:Y:S02]  /*3ff0*/  ULOP3.LUT UR9, UR9, 0x3fff, URZ, 0xc0, !UPT ;  /* 0x00003fff09097892 */ /* 0x000fe4000f8ec0ff */
[----:B------:R-:W-:Y:S02]  /*4000*/  ULOP3.LUT UR16, UR16, 0x3fff, URZ, 0xc0, !UPT ;  /* 0x00003fff10107892 */ /* 0x000fe4000f8ec0ff */
[----:B------:R-:W-:Y:S02]  /*4010*/  ULOP3.LUT UR9, UR9, 0x10000, URZ, 0xfc, !UPT ;  /* 0x0001000009097892 */ /* 0x000fe4000f8efcff */
[----:B--2---:R-:W-:-:S04]  /*4020*/  UIADD3 UR4, UPT, UPT, UR4, 0x1f, URZ ;  /* 0x0000001f04047890 */ /* 0x004fc8000fffe0ff */
[----:B------:R-:W-:-:S04]  /*4030*/  USHF.R.S32.HI UR7, URZ, 0x1f, UR4 ;  /* 0x0000001fff077899 */ /* 0x000fc80008011404 */
[----:B------:R-:W-:-:S03]  /*4040*/  ULEA.HI UR7, UR7, UR4, URZ, 0x5 ;  /* 0x0000000407077291 */ /* 0x000fc6000f8f28ff */
[----:B------:R-:W2:Y:S01]  /*4050*/  LDCU UR4, c[0x0][0x390] ;  /* 0x00007200ff0477ac */ /* 0x000ea20008000800 */
[----:B------:R-:W-:-:S04]  /*4060*/  USHF.R.S32.HI UR7, URZ, 0x5, UR7 ;  /* 0x00000005ff077899 */ /* 0x000fc80008011407 */
[----:B------:R-:W-:Y:S02]  /*4070*/  UIMAD UR7, UR7, UR5, URZ ;  /* 0x00000005070772a4 */ /* 0x000fe4000f8e02ff */
[----:B------:R-:W-:-:S04]  /*4080*/  UIADD3 UR5, UPT, UPT, UR6, 0x1e8, URZ ;  /* 0x000001e806057890 */ /* 0x000fc8000fffe0ff */
[----:B------:R-:W-:Y:S01]  /*4090*/  UPRMT UR5, URZ, 0x654, UR5 ;  /* 0x00000654ff057896 */ /* 0x000fe20008000005 */
[C---:B-1----:R-:W-:Y:S01]  /*40a0*/  VIADD R3, R9.reuse, 0x40 ;  /* 0x0000004009037836 */ /* 0x042fe20000000000 */
[----:B------:R-:W-:Y:S01]  /*40b0*/  LOP3.LUT R2, R9, 0xffff, RZ, 0xc0, !PT ;  /* 0x0000ffff09027812 */ /* 0x000fe200078ec0ff */
[----:B--2---:R-:W-:-:S03]  /*40c0*/  UIMAD UR4, UR7, UR4, URZ ;  /* 0x00000004070472a4 */ /* 0x004fc6000f8e02ff */
[----:B------:R-:W-:Y:S01]  /*40d0*/  LOP3.LUT R3, R3, 0xffff, RZ, 0xc0, !PT ;  /* 0x0000ffff03037812 */ /* 0x000fe200078ec0ff */
[----:B------:R-:W-:Y:S02]  /*40e0*/  UIADD3 UR15, UPT, UPT, UR4, -0x1, URZ ;  /* 0xffffffff040f7890 */ /* 0x000fe4000fffe0ff */
[----:B------:R-:W-:Y:S02]  /*40f0*/  UISETP.GE.AND UP2, UPT, UR4, 0x1, UPT ;  /* 0x000000010400788c */ /* 0x000fe4000bf46270 */
[----:B------:R1:W-:Y:S02]  /*4100*/  STL.64 [R1], R2 ;  /* 0x0000000201007387 */ /* 0x0003e40000100a00 */
[----:B-1----:R-:W-:-:S07]  /*4110*/  CS2R R2, SRZ ;  /* 0x0000000000027805 */ /* 0x002fce000001ff00 */
.L_x_76:
[----:B-1----:R-:W-:-:S04]  /*4120*/  SHF.L.U32 R5, R3, 0x1f, RZ ;  /* 0x0000001f03057819 */ /* 0x002fc800000006ff */
[----:B------:R-:W1:Y:S02]  /*4130*/  SYNCS.PHASECHK.TRANS64.TRYWAIT P0, [UR6+0x1e0], R5 ;  /* 0x0001e005ff0075a7 */ /* 0x000e640008001106 */
[----:B-12---:R-:W-:Y:S05]  /*4140*/  @!P0 BRA `(.L_x_70) ;  /* 0x0000004800288947 */ /* 0x006fea0003800000 */
.L_x_189:
[----:B-1----:R-:W1:Y:S01]  /*4150*/  LDS.128 R4, [UR6+0x220] ;  /* 0x00022006ff047984 */ /* 0x002e620008000c00 */
[----:B------:R-:W-:Y:S01]  /*4160*/  ULEA UR8, UR14, UR6, 0x3 ;  /* 0x000000060e087291 */ /* 0x000fe2000f8e18ff */
[----:B------:R-:W-:Y:S01]  /*4170*/  SHF.L.U32 R0, R8, 0x1f, RZ ;  /* 0x0000001f08007819 */ /* 0x000fe200000006ff */
[----:B------:R-:W-:Y:S01]  /*4180*/  @!PT LDS RZ, [RZ] ;  /* 0x00000000fffff984 */ /* 0x000fe20000000800 */
[----:B------:R-:W-:Y:S01]  /*4190*/  @!PT LDS RZ, [RZ] ;  /* 0x00000000fffff984 */ /* 0x000fe20000000800 */
[----:B------:R-:W-:Y:S01]  /*41a0*/  @!PT LDS RZ, [RZ] ;  /* 0x00000000fffff984 */ /* 0x000fe20000000800 */
[----:B------:R-:W-:Y:S01]  /*41b0*/  @!PT LDS RZ, [RZ] ;  /* 0x00000000fffff984 */ /* 0x000fe20000000800 */
[----:B------:R2:W-:Y:S06]  /*41c0*/  MEMBAR.ALL.CTA ;  /* 0x0000000000007992 */ /* 0x0005ec0000008000 */
[----:B--2---:R-:W2:Y:S02]  /*41d0*/  FENCE.VIEW.ASYNC.S ;  /* 0x00000000000073c6 */ /* 0x004ea40000000000 */
[----:B--2---:R-:W-:Y:S01]  /*41e0*/  SYNCS.ARRIVE.TRANS64.RED.A1T0 RZ, [UR5], RZ ;  /* 0x000000ffffff79a7 */ /* 0x004fe20008100405 */
[----:B------:R-:W2:Y:S01]  /*41f0*/  SYNCS.PHASECHK.TRANS64.TRYWAIT P0, [UR8+0x200], R0 ;  /* 0x00020000ff0075a7 */ /* 0x000ea20008001108 */
[----:B-1----:R-:W-:Y:S01]  /*4200*/  LOP3.LUT P2, RZ, R6, 0x1, RZ, 0xc0, !PT ;  /* 0x0000000106ff7812 */ /* 0x002fe2000784c0ff */
[----:B--2---:R-:W-:-:S12]  /*4210*/  @!P0 BRA `(.L_x_71) ;  /* 0x00000048000c8947 */ /* 0x004fd80003800000 */
.L_x_191:
[----:B------:R-:W-:Y:S05]  /*4220*/  BRA.U !UP2, `(.L_x_72) ;  /* 0x000000010ac47547 */ /* 0x000fea000b800000 */
[----:B-1----:R-:W-:Y:S01]  /*4230*/  IMAD.U32 R0, RZ, RZ, UR14 ;  /* 0x0000000eff007e24 */ /* 0x002fe2000f8e00ff */
[----:B------:R-:W-:-:S04]  /*4240*/  ULEA UR4, UR13, UR6, 0x3 ;  /* 0x000000060d047291 */ /* 0x000fc8000f8e18ff */
[----:B------:R-:W-:Y:S02]  /*4250*/  LEA R4, R0, R1, 0x2 ;  /* 0x0000000100047211 */ /* 0x000fe400078e10ff */
[----:B------:R-:W-:-:S04]  /*4260*/  SHF.L.U32 R0, R2, 0x1f, RZ ;  /* 0x0000001f02007819 */ /* 0x000fc800000006ff */
[----:B------:R-:W5:Y:S01]  /*4270*/  LDL R4, [R4] ;  /* 0x0000000004047983 */ /* 0x000f620000100800 */
[----:B------:R1:W2:Y:S01]  /*4280*/  SYNCS.PHASECHK.TRANS64.TRYWAIT P1, [UR4], R0 ;  /* 0x00000000ff0075a7 */ /* 0x0002a20008021104 */
[----:B------:R-:W-:Y:S01]  /*4290*/  UPLOP3.LUT UP3, UPT, UPT, UPT, UPT, 0x40, 0x4 ;  /* 0x000000000004789c */ /* 0x000fe20003f6e870 */
[----:B------:R-:W-:Y:S01]  /*42a0*/  UMOV UR12, UR15 ;  /* 0x0000000f000c7c82 */ /* 0x000fe20008000000 */
[----:B------:R-:W-:-:S09]  /*42b0*/  UMOV UR11, UR13 ;  /* 0x0000000d000b7c82 */ /* 0x000fd20008000000 */
.L_x_75:
[----:B------:R-:W-:Y:S01]  /*42c0*/  ULEA UR7, UR11, UR6, 0x3 ;  /* 0x000000060b077291 */ /* 0x000fe2000f8e18ff */
[----:B-12-4-:R-:W-:Y:S11]  /*42d0*/  @P1 BRA `(.L_x_73) ;  /* 0x00000000000c1947 */ /* 0x016ff60003800000 */
[----:B------:R-:W-:Y:S04]  /*42e0*/  SHF.L.U32 R5, R2, 0x1f, RZ ;  /* 0x0000001f02057819 */ /* 0x000fe800000006ff */
[----:B------:R-:W2:Y:S02]  /*42f0*/  SYNCS.PHASECHK.TRANS64.TRYWAIT P0, [UR7], R5 ;  /* 0x00000005ff0075a7 */ /* 0x000ea40008001107 */
[----:B--2---:R-:W-:Y:S05]  /*4300*/  @!P0 BRA `(.L_x_74) ;  /* 0x0000004400e88947 */ /* 0x004fea0003800000 */
.L_x_73:
[----:B------:R-:W-:Y:S01]  /*4310*/  UISETP.NE.AND UP0, UPT, UR12, URZ, UPT ;  /* 0x000000ff0c00728c */ /* 0x000fe2000bf05270 */
[----:B------:R-:W-:Y:S01]  /*4320*/  PLOP3.LUT P1, PT, PT, PT, PT, 0x80, 0x8 ;  /* 0x000000000008781c */ /* 0x000fe20003f2f070 */
[----:B------:R-:W-:Y:S02]  /*4330*/  UIADD3 UR13, UPT, UPT, UR11, 0x1, URZ ;  /* 0x000000010b0d7890 */ /* 0x000fe4000fffe0ff */
[----:B------:R-:W-:Y:S02]  /*4340*/  ULEA UR22, UR11, UR16, 0x8 ;  /* 0x000000100b167291 */ /* 0x000fe4000f8e40ff */
[----:B------:R-:W-:Y:S01]  /*4350*/  UISETP.NE.AND UP1, UPT, UR13, 0x1a, UPT ;  /* 0x0000001a0d00788c */ /* 0x000fe2000bf25270 */
[----:B------:R-:W-:Y:S01]  /*4360*/  PLOP3.LUT P0, PT, PT, PT, UP0, 0x80, 0x8 ;  /* 0x000000000008781c */ /* 0x000fe20003f0f008 */
[----:B------:R-:W-:Y:S02]  /*4370*/  ULEA UR24, UR11, UR9, 0x8 ;  /* 0x000000090b187291 */ /* 0x000fe4000f8e40ff */
[----:B------:R-:W-:Y:S02]  /*4380*/  USEL UR10, URZ, 0x1, UP1 ;  /* 0x00000001ff0a7887 */ /* 0x000fe40008800000 */
[----:B------:R-:W-:Y:S02]  /*4390*/  USEL UR13, UR13, URZ, UP1 ;  /* 0x000000ff0d0d7287 */ /* 0x000fe40008800000 */
[----:B------:R-:W-:Y:S02]  /*43a0*/  UIADD3 UR26, UPT, UPT, UR22, 0x80, URZ ;  /* 0x00000080161a7890 */ /* 0x000fe4000fffe0ff */
[----:B------:R-:W-:Y:S01]  /*43b0*/  @UP0 ULEA UR4, UR13, UR6, 0x3 ;  /* 0x000000060d040291 */ /* 0x000fe2000f8e18ff */
[----:B------:R-:W-:Y:S01]  /*43c0*/  LOP3.LUT R2, R2, UR10, RZ, 0x3c, !PT ;  /* 0x0000000a02027c12 */ /* 0x000fe2000f8e3cff */
[----:B------:R-:W-:Y:S02]  /*43d0*/  UIADD3 UR28, UPT, UPT, UR24, 0x2, URZ ;  /* 0x00000002181c7890 */ /* 0x000fe4000fffe0ff */
[----:B------:R-:W-:Y:S01]  /*43e0*/  UIADD3 UR17, UPT, UPT, UR7, 0xd0, URZ ;  /* 0x000000d007117890 */ /* 0x000fe2000fffe0ff */
[----:B-1----:R-:W-:Y:S01]  /*43f0*/  @P0 SHF.L.U32 R0, R2, 0x1f, RZ ;  /* 0x0000001f02000819 */ /* 0x002fe200000006ff */
[----:B------:R-:W-:Y:S01]  /*4400*/  UIADD3 UR7, UPT, UPT, UR12, 0x1, URZ ;  /* 0x000000010c077890 */ /* 0x000fe2000fffe0ff */
[----:B------:R-:W-:Y:S02]  /*4410*/  UMOV UR23, 0x40004040 ;  /* 0x4000404000177882 */ /* 0x000fe40000000000 */
[----:B------:R4:W1:Y:S01]  /*4420*/  @P0 SYNCS.PHASECHK.TRANS64.TRYWAIT P1, [UR4], R0 ;  /* 0x00000000ff0005a7 */ /* 0x0008620008021104 */
[----:B------:R-:W-:Y:S11]  /*4430*/  ELECT P0, URZ, PT ;  /* 0x0000000000ff782f */ /* 0x000ff60003800000 */
[----:B------:R-:W-:Y:S02]  /*4440*/  @!UPT UIADD3 URZ, UPT, UPT, URZ, URZ, URZ ;  /* 0x000000fffffff290 */ /* 0x000fe4000fffe0ff */
[C---:B-----5:R-:W-:Y:S02]  /*4450*/  @P0 R2UR.BROADCAST UR10, R4.reuse ;  /* 0x00000000040a02ca */ /* 0x060fe400008e0000 */
[----:B------:R-:W-:Y:S11]  /*4460*/  ELECT P0, URZ, PT ;  /* 0x0000000000ff782f */ /* 0x000ff60003800000 */
[----:B------:R-:W-:Y:S02]  /*4470*/  @!UPT UIADD3 URZ, UPT, UPT, URZ, URZ, URZ ;  /* 0x000000fffffff290 */ /* 0x000fe4000fffe0ff */
[----:B------:R-:W-:Y:S01]  /*4480*/  @P0 R2UR.BROADCAST UR4, R4 ;  /* 0x00000000040402ca */ /* 0x000fe200008e0000 */
[----:B------:R-:W-:Y:S02]  /*4490*/  UISETP.GT.U32.AND UP0, UPT, UR7, 0x1, UPT ;  /* 0x000000010700788c */ /* 0x000fe4000bf04070 */
[----:B------:R-:W-:Y:S01]  /*44a0*/  UIADD3 UR12, UPT, UPT, UR12, -0x1, URZ ;  /* 0xffffffff0c0c7890 */ /* 0x000fe2000fffe0ff */
[----:B------:R-:W-:Y:S01]  /*44b0*/  UMOV UR25, 0x80004020 ;  /* 0x8000402000197882 */ /* 0x000fe20000000000 */
[----:B------:R-:W-:Y:S01]  /*44c0*/  UMOV UR27, 0x40004040 ;  /* 0x40004040001b7882 */ /* 0x000fe20000000000 */
[----:B------:R-:W-:Y:S01]  /*44d0*/  UMOV UR29, 0x80004020 ;  /* 0x80004020001d7882 */ /* 0x000fe20000000000 */
[----:B------:R-:W-:Y:S01]  /*44e0*/  UMOV UR11, UR13 ;  /* 0x0000000d000b7c82 */ /* 0x000fe20008000000 */
[----:B------:R4:W-:Y:S01]  /*44f0*/  UTCHMMA gdesc[UR24], gdesc[UR22], tmem[UR10], tmem[UR20], idesc[UR21], UP3 ;  /* 0x00ff1416180075ea */ /* 0x0009e2000980000a */
[----:B------:R-:W-:Y:S04]  /*4500*/  UPLOP3.LUT UP3, UPT, UPT, UPT, UPT, 0x80, 0x8 ;  /* 0x000000000008789c */ /* 0x000fe80003f6f070 */
[----:B------:R4:W-:Y:S01]  /*4510*/  UTCHMMA gdesc[UR28], gdesc[UR26], tmem[UR4], tmem[UR18], idesc[UR19], UPT ;  /* 0x00ff121a1c0075ea */ /* 0x0009e2000b800004 */
[----:B------:R4:W-:Y:S01]  /*4520*/  UTCBAR [UR17], URZ ;  /* 0x000000ff110073e9 */ /* 0x0009e200080000ff */
[----:B------:R-:W-:Y:S05]  /*4530*/  BRA.U UP0, `(.L_x_75) ;  /* 0xfffffffd00607547 */ /* 0x000fea000b83ffff */
.L_x_72:
[----:B------:R-:W-:Y:S01]  /*4540*/  UIADD3 UR14, UPT, UPT, UR14, 0x1, URZ ;  /* 0x000000010e0e7890 */ /* 0x000fe2000fffe0ff */
[----:B------:R-:W-:Y:S01]  /*4550*/  LOP3.LUT R3, R3, 0x1, RZ, 0x3c, !PT ;  /* 0x0000000103037812 */ /* 0x000fe200078e3cff */
[----:B------:R-:W-:Y:S02]  /*4560*/  UIADD3 UR8, UPT, UPT, UR8, 0x1f0, URZ ;  /* 0x000001f008087890 */ /* 0x000fe4000fffe0ff */
[----:B------:R-:W-:-:S04]  /*4570*/  UISETP.NE.AND UP0, UPT, UR14, 0x2, UPT ;  /* 0x000000020e00788c */ /* 0x000fc8000bf05270 */
[----:B----4-:R-:W-:Y:S02]  /*4580*/  USEL UR4, URZ, 0x1, UP0 ;  /* 0x00000001ff047887 */ /* 0x010fe40008000000 */
[----:B------:R-:W-:Y:S01]  /*4590*/  USEL UR14, UR14, URZ, UP0 ;  /* 0x000000ff0e0e7287 */ /* 0x000fe20008000000 */
[----:B------:R2:W-:Y:S03]  /*45a0*/  UTCBAR [UR8], URZ ;  /* 0x000000ff080073e9 */ /* 0x0005e600080000ff */
[----:B------:R-:W-:Y:S01]  /*45b0*/  LOP3.LUT R8, R8, UR4, RZ, 0x3c, !PT ;  /* 0x0000000408087c12 */ /* 0x000fe2000f8e3cff */
[----:B------:R-:W-:Y:S07]  /*45c0*/  @P2 BRA `(.L_x_76) ;  /* 0xfffffff800d42947 */ /* 0x000fee000383ffff */
[----:B------:R-:W4:Y:S01]  /*45d0*/  S2UR UR4, SR_CgaCtaId ;  /* 0x00000000000479c3 */ /* 0x000f220000008800 */
[----:B------:R-:W-:Y:S01]  /*45e0*/  ELECT P0, URZ, PT ;  /* 0x0000000000ff782f */ /* 0x000fe20003800000 */
[----:B-1----:R-:W-:Y:S01]  /*45f0*/  IMAD.MOV.U32 R0, RZ, RZ, 0x1 ;  /* 0x00000001ff007424 */ /* 0x002fe200078e00ff */
[----:B------:R-:W-:Y:S01]  /*4600*/  UIADD3 UR6, UPT, UPT, UR6, 0x200, URZ ;  /* 0x0000020006067890 */ /* 0x000fe2000fffe0ff */
[----:B------:R-:W-:Y:S01]  /*4610*/  SHF.L.U32 R3, R8, 0x1f, RZ ;  /* 0x0000001f08037819 */ /* 0x000fe200000006ff */
[----:B------:R-:W-:-:S03]  /*4620*/  UMOV UR5, 0x40 ;  /* 0x0000004000057882 */ /* 0x000fc60000000000 */
[----:B------:R-:W-:Y:S01]  /*4630*/  UVIRTCOUNT.DEALLOC.SMPOOL 0x80 ;  /* 0x000000800000784c */ /* 0x000fe20000000000 */
[----:B----4-:R-:W-:Y:S02]  /*4640*/  ULEA UR4, UR4, UR5, 0x18 ;  /* 0x0000000504047291 */ /* 0x010fe4000f8ec0ff */
[----:B------:R-:W-:-:S07]  /*4650*/  ULEA UR5, UR14, UR6, 0x3 ;  /* 0x000000060e057291 */ /* 0x000fce000f8e18ff */
[----:B------:R1:W-:Y:S02]  /*4660*/  @P0 STS.U8 [UR4+0x1c], R0 ;  /* 0x00001c00ff000988 */ /* 0x0003e40008000004 */
[----:B------:R-:W4:Y:S02]  /*4670*/  SYNCS.PHASECHK.TRANS64.TRYWAIT P0, [UR5], R3 ;  /* 0x00000003ff0075a7 */ /* 0x000f240008001105 */
[----:B-1--4-:R-:W-:Y:S05]  /*4680*/  @!P0 BRA `(.L_x_77) ;  /* 0x0000004400208947 */ /* 0x012fea0003800000 */
.L_x_194:
[----:B------:R-:W-:-:S04]  /*4690*/  UIADD3 UR7, UPT, UPT, UR14, 0x1, URZ ;  /* 0x000000010e077890 */ /* 0x000fc8000fffe0ff */
[----:B------:R-:W-:-:S04]  /*46a0*/  UISETP.NE.AND UP0, UPT, UR7, 0x2, UPT ;  /* 0x000000020700788c */ /* 0x000fc8000bf05270 */
[----:B------:R-:W-:Y:S02]  /*46b0*/  USEL UR5, URZ, 0x1, UP0 ;  /* 0x00000001ff057887 */ /* 0x000fe40008000000 */
[----:B------:R-:W-:-:S04]  /*46c0*/  USEL UR7, UR7, URZ, UP0 ;  /* 0x000000ff07077287 */ /* 0x000fc80008000000 */
[----:B------:R-:W-:Y:S01]  /*46d0*/  ULEA UR7, UR7, UR6, 0x3 ;  /* 0x0000000607077291 */ /* 0x000fe2000f8e18ff */
[----:B-1----:R-:W-:-:S04]  /*46e0*/  LOP3.LUT R3, R8, UR5, RZ, 0x3c, !PT ;  /* 0x0000000508037c12 */ /* 0x002fc8000f8e3cff */
[----:B------:R-:W-:-:S04]  /*46f0*/  SHF.L.U32 R3, R3, 0x1f, RZ ;  /* 0x0000001f03037819 */ /* 0x000fc800000006ff */
[----:B------:R-:W1:Y:S02]  /*4700*/  SYNCS.PHASECHK.TRANS64.TRYWAIT P0, [UR7], R3 ;  /* 0x00000003ff0075a7 */ /* 0x000e640008001107 */
[----:B-1----:R-:W-:Y:S05]  /*4710*/  @!P0 BRA `(.L_x_78) ;  /* 0x0000004400148947 */ /* 0x002fea0003800000 */
.L_x_196:
[----:B------:R-:W-:Y:S01]  /*4720*/  NOP ;  /* 0x0000000000007918 */ /* 0x000fe20000000000 */
[----:B-1----:R-:W1:Y:S01]  /*4730*/  LDS R0, [UR4+0x14] ;  /* 0x00001404ff007984 */ /* 0x002e620008000800 */
[----:B------:R-:W-:Y:S01]  /*4740*/  LOP3.LUT R2, R9, 0xffff, RZ, 0xc0, !PT ;  /* 0x0000ffff09027812 */ /* 0x000fe200078ec0ff */
[----:B------:R-:W-:Y:S02]  /*4750*/  IMAD.MOV.U32 R3, RZ, RZ, 0xffff ;  /* 0x0000ffffff037424 */ /* 0x000fe400078e00ff */
[----:B------:R-:W-:Y:S01]  /*4760*/  IMAD.MOV.U32 R5, RZ, RZ, 0x1 ;  /* 0x00000001ff057424 */ /* 0x000fe200078e00ff */
[----:B------:R-:W-:-:S04]  /*4770*/  SHF.R.U32.HI R2, RZ, 0x5, R2 ;  /* 0x00000005ff027819 */ /* 0x000fc80000011602 */
[-C--:B------:R-:W-:Y:S02]  /*4780*/  SHF.L.U32 R3, R3, R2.reuse, RZ ;  /* 0x0000000203037219 */ /* 0x080fe400000006ff */
[----:B------:R-:W-:Y:S02]  /*4790*/  SHF.L.U32 R5, R5, R2, RZ ;  /* 0x0000000205057219 */ /* 0x000fe400000006ff */
[----:B-1----:R-:W-:-:S04]  /*47a0*/  LOP3.LUT R0, R0, R3, RZ, 0xc0, !PT ;  /* 0x0000000300007212 */ /* 0x002fc800078ec0ff */
[----:B------:R-:W-:-:S13]  /*47b0*/  ISETP.NE.AND P0, PT, R0, R3, PT ;  /* 0x000000030000720c */ /* 0x000fda0003f05270 */
[----:B------:R-:W-:Y:S05]  /*47c0*/  @P0 BRA `(.L_x_79) ;  /* 0x00000000005c0947 */ /* 0x000fea0003800000 */
[----:B------:R-:W1:Y:S02]  /*47d0*/  LDS R0, [UR4+0x18] ;  /* 0x00001804ff007984 */ /* 0x000e640008000800 */
[----:B-1----:R-:W-:-:S04]  /*47e0*/  LOP3.LUT R0, R0, R5, RZ, 0xc0, !PT ;  /* 0x0000000500007212 */ /* 0x002fc800078ec0ff */
[----:B------:R-:W-:-:S13]  /*47f0*/  ISETP.NE.AND P0, PT, R0, R5, PT ;  /* 0x000000050000720c */ /* 0x000fda0003f05270 */
[----:B------:R-:W-:Y:S05]  /*4800*/  @P0 BRA `(.L_x_80) ;  /* 0x0000000000400947 */ /* 0x000fea0003800000 */
[----:B--2---:R-:W-:Y:S01]  /*4810*/  R2UR UR8, R3 ;  /* 0x00000000030872ca */ /* 0x004fe200000e0000 */
[----:B------:R-:W1:Y:S01]  /*4820*/  S2R R2, SR_LANEID ;  /* 0x0000000000027919 */ /* 0x000e620000000000 */
[----:B------:R-:W-:Y:S01]  /*4830*/  LOP3.LUT R5, RZ, R5, RZ, 0x33, !PT ;  /* 0x00000005ff057212 */ /* 0x000fe200078e33ff */
[----:B------:R-:W-:Y:S02]  /*4840*/  VOTEU.ANY UR7, UPT, PT ;  /* 0x0000000000077886 */ /* 0x000fe400038e0100 */
[----:B------:R-:W-:Y:S01]  /*4850*/  UFLO.U32 UR7, UR7 ;  /* 0x00000007000772bd */ /* 0x000fe200080e0000 */
[----:B------:R-:W2:Y:S07]  /*4860*/  REDUX UR5, R5 ;  /* 0x00000000050573c4 */ /* 0x000eae0000000000 */
[----:B------:R-:W-:-:S06]  /*4870*/  ULOP3.LUT UR8, URZ, UR8, URZ, 0x33, !UPT ;  /* 0x00000008ff087292 */ /* 0x000fcc000f8e33ff */
[----:B------:R-:W-:-:S04]  /*4880*/  IMAD.U32 R0, RZ, RZ, UR8 ;  /* 0x00000008ff007e24 */ /* 0x000fc8000f8e00ff */
[----:B------:R-:W4:Y:S02]  /*4890*/  REDUX UR6, R0 ;  /* 0x00000000000673c4 */ /* 0x000f240000000000 */
[----:B------:R1:W-:Y:S02]  /*48a0*/  UTCATOMSWS.AND URZ, UR8 ;  /* 0x0000000800ff79e3 */ /* 0x0003e40008000000 */
[----:B-1----:R-:W-:Y:S01]  /*48b0*/  ISETP.EQ.U32.AND P0, PT, R2, UR7, PT ;  /* 0x0000000702007c0c */ /* 0x002fe2000bf02070 */
[----:B--2---:R-:W-:Y:S02]  /*48c0*/  IMAD.U32 R2, RZ, RZ, UR5 ;  /* 0x00000005ff027e24 */ /* 0x004fe4000f8e00ff */
[----:B----4-:R-:W-:-:S10]  /*48d0*/  IMAD.U32 R3, RZ, RZ, UR6 ;  /* 0x00000006ff037e24 */ /* 0x010fd4000f8e00ff */
[----:B------:R1:W-:Y:S04]  /*48e0*/  @P0 ATOMS.AND RZ, [UR4+0x14], R3 ;  /* 0x00001403ffff098c */ /* 0x0003e8000a800004 */
[----:B------:R1:W-:Y:S01]  /*48f0*/  @P0 ATOMS.AND RZ, [UR4+0x18], R2 ;  /* 0x00001802ffff098c */ /* 0x0003e2000a800004 */
[----:B------:R-:W-:Y:S05]  /*4900*/  BRA `(.L_x_81) ;  /* 0x0000000000147947 */ /* 0x000fea0003800000 */
.L_x_80:
[----:B------:R-:W-:Y:S02]  /*4910*/  MOV R2, 0x4930 ;  /* 0x0000493000027802 */ /* 0x000fe40000000f00 */
[----:B--23-5:R-:W-:Y:S05]  /*4920*/  CALL.REL.NOINC `($__internal_0_$__cuda_sm10x_tcgen05_guardrail_trap_col_being_dealloced_not_returned_by_alloc) ;  /* 0x0000004400887944 */ /* 0x02cfea0003c00000 */
[----:B------:R-:W-:Y:S05]  /*4930*/  BRA `(.L_x_81) ;  /* 0x0000000000087947 */ /* 0x000fea0003800000 */
.L_x_79:
[----:B------:R-:W-:Y:S02]  /*4940*/  MOV R2, 0x4960 ;  /* 0x0000496000027802 */ /* 0x000fe40000000f00 */
[----:B--23-5:R-:W-:Y:S05]  /*4950*/  CALL.REL.NOINC `($__internal_2_$__cuda_sm10x_tcgen05_guardrail_trap_unallocated_columns_being_dealloced) ;  /* 0x0000004400947944 */ /* 0x02cfea0003c00000 */
.L_x_81:
[----:B------:R-:W-:Y:S01]  /*4960*/  NOP ;  /* 0x0000000000007918 */ /* 0x000fe20000000000 */
[----:B------:R-:W-:Y:S05]  /*4970*/  EXIT ;  /* 0x000000000000794d */ /* 0x000fea0003800000 */
.L_x_65:
[----:B------:R-:W-:-:S09]  /*4980*/  UISETP.NE.OR UP1, UPT, UR6, 0x3, !UP1 ;  /* 0x000000030600788c */ /* 0x000fd2000cf25670 */
[----:B------:R-:W-:Y:S05]  /*4990*/  BRA.U UP1, `(.L_x_82) ;  /* 0x0000000d01e87547 */ /* 0x000fea000b800000 */
[----:B------:R-:W1:Y:S01]  /*49a0*/  LDC.64 R8, c[0x0][0x888] ;  /* 0x00022200ff087b82 */ /* 0x000e620000000a00 */
[----:B------:R-:W-:Y:S01]  /*49b0*/  UMOV UR7, 0x400 ;  /* 0x0000040000077882 */ /* 0x000fe20000000000 */
[----:B------:R-:W-:Y:S01]  /*49c0*/  IMAD.MOV.U32 R40, RZ, RZ, 0x1 ;  /* 0x00000001ff287424 */ /* 0x000fe200078e00ff */
[----:B------:R-:W-:Y:S01]  /*49d0*/  ULEA UR7, UR45, UR7, 0x18 ;  /* 0x000000072d077291 */ /* 0x000fe2000f8ec0ff */
[----:B------:R-:W-:Y:S01]  /*49e0*/  IMAD.MOV.U32 R36, RZ, RZ, RZ ;  /* 0x000000ffff247224 */ /* 0x000fe200078e00ff */
[----:B------:R-:W-:Y:S02]  /*49f0*/  UPLOP3.LUT UP0, UPT, UPT, UPT, UPT, 0x40, 0x4 ;  /* 0x000000000004789c */ /* 0x000fe40003f0e870 */
[----:B------:R-:W-:Y:S01]  /*4a00*/  UIADD3 UR6, UPT, UPT, UR7, 0x1e8, URZ ;  /* 0x000001e807067890 */ /* 0x000fe2000fffe0ff */
[----:B-----5:R-:W2:Y:S01]  /*4a10*/  LDC.64 R32, c[0x0][0x988] ;  /* 0x00026200ff207b82 */ /* 0x020ea20000000a00 */
[----:B------:R-:W-:Y:S02]  /*4a20*/  UMOV UR18, URZ ;  /* 0x000000ff00127c82 */ /* 0x000fe40008000000 */
[----:B------:R-:W-:-:S05]  /*4a30*/  UPRMT UR6, URZ, 0x654, UR6 ;  /* 0x00000654ff067896 */ /* 0x000fca0008000006 */
[----:B------:R-:W4:Y:S08]  /*4a40*/  LDC.64 R24, c[0x0][0x980] ;  /* 0x00026000ff187b82 */ /* 0x000f300000000a00 */
[----:B------:R-:W3:Y:S01]  /*4a50*/  LDC R0, c[0x0][0xb30] ;  /* 0x0002cc00ff007b82 */ /* 0x000ee20000000800 */
[----:B-1----:R-:W-:-:S04]  /*4a60*/  ISETP.NE.U32.AND P0, PT, R8, RZ, PT ;  /* 0x000000ff0800720c */ /* 0x002fc80003f05070 */
[----:B------:R-:W-:-:S03]  /*4a70*/  ISETP.NE.AND.EX P0, PT, R9, RZ, PT, P0 ;  /* 0x000000ff0900720c */ /* 0x000fc60003f05300 */
[----:B------:R-:W1:Y:S01]  /*4a80*/  LDC R37, c[0x0][0x370] ;  /* 0x0000dc00ff257b82 */ /* 0x000e620000000800 */
[C---:B--2---:R-:W-:Y:S02]  /*4a90*/  ISETP.NE.AND P2, PT, R33.reuse, 0x1, PT ;  /* 0x000000012100780c */ /* 0x044fe40003f45270 */
[----:B------:R-:W-:Y:S01]  /*4aa0*/  R2UR UR4, R33 ;  /* 0x00000000210472ca */ /* 0x000fe200000e0000 */
[----:B------:R-:W-:-:S04]  /*4ab0*/  IMAD.MOV.U32 R33, RZ, RZ, 0x1000 ;  /* 0x00001000ff217424 */ /* 0x000fc800078e00ff */
[----:B------:R-:W2:Y:S01]  /*4ac0*/  LDC R2, c[0x0][0xb0c] ;  /* 0x0002c300ff027b82 */ /* 0x000ea20000000800 */
[----:B----4-:R-:W-:Y:S01]  /*4ad0*/  R2UR UR5, R24 ;  /* 0x00000000180572ca */ /* 0x010fe200000e0000 */
[----:B------:R-:W-:-:S04]  /*4ae0*/  VOTEU.ANY UP3, P0 ;  /* 0x0000000000ff7886 */ /* 0x000fc80000060100 */
[----:B------:R-:W-:Y:S02]  /*4af0*/  VOTEU.ANY UP2, P2 ;  /* 0x0000000000ff7886 */ /* 0x000fe40001040100 */
[----:B------:R-:W4:Y:S01]  /*4b00*/  LDC R27, c[0x0][0xb20] ;  /* 0x0002c800ff1b7b82 */ /* 0x000f220000000800 */
[----:B---3--:R-:W-:-:S07]  /*4b10*/  ISETP.NE.AND P1, PT, R0, 0x1, PT ;  /* 0x000000010000780c */ /* 0x008fce0003f25270 */
[----:B------:R-:W3:Y:S08]  /*4b20*/  LDC.64 R38, c[0x0][0x348] ;  /* 0x0000d200ff267b82 */ /* 0x000ef00000000a00 */
[----:B------:R-:W1:Y:S08]  /*4b30*/  LDC.64 R20, c[0x0][0xb10] ;  /* 0x0002c400ff147b82 */ /* 0x000e700000000a00 */
[----:B------:R-:W1:Y:S08]  /*4b40*/  LDC.64 R6, c[0x0][0xb18] ;  /* 0x0002c600ff067b82 */ /* 0x000e700000000a00 */
[----:B------:R-:W1:Y:S08]  /*4b50*/  LDC.64 R4, c[0x0][0xb28] ;  /* 0x0002ca00ff047b82 */ /* 0x000e700000000a00 */
[----:B------:R-:W1:Y:S08]  /*4b60*/  LDC.64 R16, c[0x0][0x890] ;  /* 0x00022400ff107b82 */ /* 0x000e700000000a00 */
[----:B------:R-:W1:Y:S08]  /*4b70*/  LDC.64 R22, c[0x0][0x990] ;  /* 0x00026400ff167b82 */ /* 0x000e700000000a00 */
[----:B--234-:R-:W1:Y:S02]  /*4b80*/  LDC R34, c[0x0][0x374] ;  /* 0x0000dd00ff227b82 */ /* 0x01ce640000000800 */
.L_x_91:
[----:B------:R-:W-:Y:S04]  /*4b90*/  SHF.L.U32 R3, R36, 0x1f, RZ ;  /* 0x0000001f24037819 */ /* 0x000fe800000006ff */
[----:B--2---:R-:W2:Y:S02]  /*4ba0*/  SYNCS.PHASECHK.TRANS64.TRYWAIT P0, [UR7+0x1e0], R3 ;  /* 0x0001e003ff0075a7 */ /* 0x004ea40008001107 */
[----:B--2---:R-:W-:Y:S05]  /*4bb0*/  @!P0 BRA `(.L_x_83) ;  /* 0x0000004000048947 */ /* 0x004fea0003800000 */
.L_x_198:
[----:B------:R-:W3:Y:S01]  /*4bc0*/  LDS.128 R28, [UR7+0x220] ;  /* 0x00022007ff1c7984 */ /* 0x000ee20008000c00 */
[----:B------:R-:W-:Y:S01]  /*4bd0*/  ISETP.GE.AND P0, PT, R26, 0x1, PT ;  /* 0x000000011a00780c */ /* 0x000fe20003f06270 */
[----:B------:R-:W-:Y:S01]  /*4be0*/  @!PT LDS RZ, [RZ] ;  /* 0x00000000fffff984 */ /* 0x000fe20000000800 */
[----:B------:R-:W-:Y:S01]  /*4bf0*/  @!PT LDS RZ, [RZ] ;  /* 0x00000000fffff984 */ /* 0x000fe20000000800 */
[----:B------:R-:W-:Y:S01]  /*4c00*/  @!PT LDS RZ, [RZ] ;  /* 0x00000000fffff984 */ /* 0x000fe20000000800 */
[----:B------:R-:W-:Y:S01]  /*4c10*/  @!PT LDS RZ, [RZ] ;  /* 0x00000000fffff984 */ /* 0x000fe20000000800 */
[----:B------:R4:W-:Y:S06]  /*4c20*/  MEMBAR.ALL.CTA ;  /* 0x0000000000007992 */ /* 0x0009ec0000008000 */
[----:B----4-:R-:W4:Y:S02]  /*4c30*/  FENCE.VIEW.ASYNC.S ;  /* 0x00000000000073c6 */ /* 0x010f240000000000 */
[----:B----4-:R-:W-:Y:S01]  /*4c40*/  SYNCS.ARRIVE.TRANS64.RED.A1T0 RZ, [UR6], RZ ;  /* 0x000000ffffff79a7 */ /* 0x010fe20008100406 */
[----:B---3--:R-:W-:Y:S11]  /*4c50*/  LOP3.LUT P3, RZ, R30, 0x1, RZ, 0xc0, !PT ;  /* 0x000000011eff7812 */ /* 0x008ff6000786c0ff */
[----:B------:R-:W-:Y:S02]  /*4c60*/  @!UPT UIADD3 URZ, UPT, UPT, URZ, URZ, URZ ;  /* 0x000000fffffff290 */ /* 0x000fe4000fffe0ff */
[----:B------:R-:W-:Y:S02]  /*4c70*/  @P3 MOV R13, R28 ;  /* 0x0000001c000d3202 */ /* 0x000fe40000000f00 */
[----:B------:R-:W-:Y:S01]  /*4c80*/  @P3 LOP3.LUT R8, R29, 0xffff, RZ, 0xc0, !PT ;  /* 0x0000ffff1d083812 */ /* 0x000fe200078ec0ff */
[----:B------:R-:W-:Y:S06]  /*4c90*/  @!P0 BRA `(.L_x_84) ;  /* 0x0000000000a48947 */ /* 0x000fec0003800000 */
[----:B-1----:R-:W-:Y:S01]  /*4ca0*/  IMAD.HI.U32 R44, R34, R7, RZ ;  /* 0x00000007222c7227 */ /* 0x002fe200078e00ff */
[----:B------:R-:W-:Y:S02]  /*4cb0*/  ISETP.NE.AND P0, PT, R6, 0x1, PT ;  /* 0x000000010600780c */ /* 0x000fe40003f05270 */
[----:B------:R-:W-:Y:S01]  /*4cc0*/  ISETP.NE.AND P2, PT, R26, 0x1, PT ;  /* 0x000000011a00780c */ /* 0x000fe20003f45270 */
[-C--:B------:R-:W-:Y:S01]  /*4cd0*/  IMAD.HI.U32 R42, R37, R20.reuse, RZ ;  /* 0x00000014252a7227 */ /* 0x080fe200078e00ff */
[----:B------:R-:W-:Y:S02]  /*4ce0*/  SHF.R.U32.HI R41, RZ, R27, R44 ;  /* 0x0000001bff297219 */ /* 0x000fe4000001162c */
[----:B------:R-:W-:Y:S01]  /*4cf0*/  ISETP.NE.AND P4, PT, R2, 0x1, PT ;  /* 0x000000010200780c */ /* 0x000fe20003f85270 */
[----:B------:R-:W-:Y:S01]  /*4d00*/  IMAD.HI.U32 R48, R8, R7, RZ ;  /* 0x0000000708307227 */ /* 0x000fe200078e00ff */
[----:B------:R-:W-:Y:S02]  /*4d10*/  SHF.R.U32.HI R42, RZ, R21, R42 ;  /* 0x00000015ff2a7219 */ /* 0x000fe4000001162a */
[----:B--2---:R-:W-:Y:S01]  /*4d20*/  SEL R3, R34, R41, !P0 ;  /* 0x0000002922037207 */ /* 0x004fe20004000000 */
[----:B------:R-:W-:Y:S01]  /*4d30*/  IMAD.HI.U32 R44, R13, R20, RZ ;  /* 0x000000140d2c7227 */ /* 0x000fe200078e00ff */
[----:B------:R-:W-:Y:S02]  /*4d40*/  SEL R11, R37, R42, !P4 ;  /* 0x0000002a250b7207 */ /* 0x000fe40006000000 */
[----:B------:R-:W-:Y:S01]  /*4d50*/  SHF.R.U32.HI R41, RZ, R27, R48 ;  /* 0x0000001bff297219 */ /* 0x000fe20000011630 */
[-C--:B------:R-:W-:Y:S01]  /*4d60*/  IMAD.HI.U32 R46, R3, R4.reuse, RZ ;  /* 0x00000004032e7227 */ /* 0x080fe200078e00ff */
[----:B------:R-:W-:Y:S02]  /*4d70*/  SHF.R.U32.HI R44, RZ, R21, R44 ;  /* 0x00000015ff2c7219 */ /* 0x000fe4000001162c */
[----:B------:R-:W-:Y:S01]  /*4d80*/  SEL R9, R8, R41, !P0 ;  /* 0x0000002908097207 */ /* 0x000fe20004000000 */
[-C--:B------:R-:W-:Y:S01]  /*4d90*/  IMAD.HI.U32 R42, R11, R4.reuse, RZ ;  /* 0x000000040b2a7227 */ /* 0x080fe200078e00ff */
[-C--:B------:R-:W-:Y:S03]  /*4da0*/  @P2 SHF.R.U32.HI R3, RZ, R5.reuse, R46 ;  /* 0x00000005ff032219 */ /* 0x080fe6000001162e */
[----:B------:R-:W-:Y:S01]  /*4db0*/  IMAD.HI.U32 R14, R9, R4, RZ ;  /* 0x00000004090e7227 */ /* 0x000fe200078e00ff */
[----:B------:R-:W-:Y:S03]  /*4dc0*/  @P2 SHF.R.U32.HI R11, RZ, R5, R42 ;  /* 0x00000005ff0b2219 */ /* 0x000fe6000001162a */
[C---:B------:R-:W-:Y:S01]  /*4dd0*/  IMAD R10, R26.reuse, R3, RZ ;  /* 0x000000031a0a7224 */ /* 0x040fe200078e02ff */
[----:B------:R-:W-:Y:S01]  /*4de0*/  SEL R3, R13, R44, !P4 ;  /* 0x0000002c0d037207 */ /* 0x000fe20006000000 */
[C---:B------:R-:W-:Y:S01]  /*4df0*/  IMAD R12, R26.reuse, R11, RZ ;  /* 0x0000000b1a0c7224 */ /* 0x040fe200078e02ff */
[-C--:B------:R-:W-:Y:S02]  /*4e00*/  SHF.R.U32.HI R14, RZ, R5.reuse, R14 ;  /* 0x00000005ff0e7219 */ /* 0x080fe4000001160e */
[C---:B------:R-:W-:Y:S02]  /*4e10*/  ISETP.GE.AND P0, PT, R9.reuse, R10, PT ;  /* 0x0000000a0900720c */ /* 0x040fe40003f06270 */
[----:B------:R-:W-:Y:S02]  /*4e20*/  SEL R15, R9, R14, !P2 ;  /* 0x0000000e090f7207 */ /* 0x000fe40005000000 */
[C---:B------:R-:W-:Y:S03]  /*4e30*/  ISETP.GE.OR P0, PT, R3.reuse, R12, P0 ;  /* 0x0000000c0300720c */ /* 0x040fe60000706670 */
[----:B------:R-:W-:Y:S04]  /*4e40*/  IMAD.MOV R14, RZ, RZ, -R15 ;  /* 0x000000ffff0e7224 */ /* 0x000fe800078e0a0f */
[----:B------:R-:W-:Y:S06]  /*4e50*/  IMAD R14, R26, R14, R9 ;  /* 0x0000000e1a0e7224 */ /* 0x000fec00078e0209 */
[C---:B------:R-:W-:Y:S05]  /*4e60*/  @!P0 IMAD.HI.U32 R10, R3.reuse, R4, RZ ;  /* 0x00000004030a8227 */ /* 0x040fea00078e00ff */
[----:B------:R-:W-:Y:S04]  /*4e70*/  @!P0 SHF.R.U32.HI R10, RZ, R5, R10 ;  /* 0x00000005ff0a8219 */ /* 0x000fe8000001160a */
[----:B------:R-:W-:Y:S01]  /*4e80*/  @!P0 SEL R0, R3, R10, !P2 ;  /* 0x0000000a03008207 */ /* 0x000fe20005000000 */
[----:B------:R-:W-:Y:S03]  /*4e90*/  IMAD.MOV R10, RZ, RZ, -R3 ;  /* 0x000000ffff0a7224 */ /* 0x000fe600078e0a03 */
[----:B------:R-:W-:Y:S01]  /*4ea0*/  @!P0 IADD3 R15, PT, PT, R15, -R0, RZ ;  /* 0x800000000f0f8210 */ /* 0x000fe20007ffe0ff */
[----:B------:R-:W-:Y:S01]  /*4eb0*/  @!P0 IMAD R0, R11, R14, R0 ;  /* 0x0000000e0b008224 */ /* 0x000fe200078e0200 */
[----:B------:R-:W-:Y:S01]  /*4ec0*/  IADD3 R11, PT, PT, -R9, RZ, RZ ;  /* 0x000000ff090b7210 */ /* 0x000fe20007ffe1ff */
[----:B------:R-:W-:Y:S02]  /*4ed0*/  IMAD R13, R2, R10, R13 ;  /* 0x0000000a020d7224 */ /* 0x000fe400078e020d */
[----:B------:R-:W-:Y:S02]  /*4ee0*/  @!P0 IMAD R9, R15, R26, R3 ;  /* 0x0000001a0f098224 */ /* 0x000fe400078e0203 */
[----:B------:R-:W-:Y:S02]  /*4ef0*/  @!P0 IMAD.MOV.U32 R3, RZ, RZ, R0 ;  /* 0x000000ffff038224 */ /* 0x000fe400078e0000 */
[----:B------:R-:W-:Y:S02]  /*4f00*/  IMAD R8, R6, R11, R8 ;  /* 0x0000000b06087224 */ /* 0x000fe400078e0208 */
[----:B------:R-:W-:Y:S02]  /*4f10*/  IMAD R13, R3, R2, R13 ;  /* 0x00000002030d7224 */ /* 0x000fe400078e020d */
[----:B------:R-:W-:Y:S02]  /*4f20*/  IMAD R8, R9, R6, R8 ;  /* 0x0000000609087224 */ /* 0x000fe400078e0208 */
.L_x_84:
[----:B------:R-:W-:Y:S05]  /*4f30*/  BRA.U UP0, `(.L_x_85) ;  /* 0x0000000100107547 */ /* 0x000fea000b800000 */
[----:B--2---:R-:W-:Y:S04]  /*4f40*/  MOV R0, UR15 ;  /* 0x0000000f00007c02 */ /* 0x004fe80008000f00 */
[----:B------:R-:W-:Y:S04]  /*4f50*/  SHF.L.U32 R3, R0, 0x1f, RZ ;  /* 0x0000001f00037819 */ /* 0x000fe800000006ff */
[----:B------:R-:W2:Y:S02]  /*4f60*/  SYNCS.PHASECHK.TRANS64.TRYWAIT P0, [UR7+0x1d8], R3 ;  /* 0x0001d803ff0075a7 */ /* 0x000ea40008001107 */
[----:B--2---:R-:W-:Y:S05]  /*4f70*/  @!P0 BRA `(.L_x_86) ;  /* 0x0000003c002c8947 */ /* 0x004fea0003800000 */
.L_x_85:
[----:B-1----:R-:W-:Y:S02]  /*4f80*/  ISETP.NE.U32.AND P2, PT, R16, RZ, PT ;  /* 0x000000ff1000720c */ /* 0x002fe40003f45070 */
[----:B------:R-:W-:Y:S02]  /*4f90*/  R2UR UR10, R18 ;  /* 0x00000000120a72ca */ /* 0x000fe400000e0000 */
[C---:B------:R-:W-:Y:S02]  /*4fa0*/  ISETP.NE.AND.EX P2, PT, R17.reuse, RZ, PT, P2 ;  /* 0x000000ff1100720c */ /* 0x040fe40003f45320 */
[----:B------:R-:W-:Y:S04]  /*4fb0*/  ISETP.NE.U32.AND P0, PT, R16, RZ, PT ;  /* 0x000000ff1000720c */ /* 0x000fe80003f05070 */
[----:B------:R-:W-:Y:S05]  /*4fc0*/  ISETP.NE.AND.EX P0, PT, R17, RZ, PT, P0 ;  /* 0x000000ff1100720c */ /* 0x000fea0003f05300 */
[----:B------:R-:W-:Y:S02]  /*4fd0*/  USHF.L.U32 UR10, UR10, 0x6, URZ ;  /* 0x000000060a0a7899 */ /* 0x000fe400080006ff */
[----:B------:R-:W-:Y:S10]  /*4fe0*/  @!P2 BRA `(.L_x_87) ;  /* 0x00000000002ca947 */ /* 0x000ff40003800000 */
[----:B------:R-:W-:Y:S01]  /*4ff0*/  UPLOP3.LUT UP4, UPT, UPT, UPT, UP3, 0x80, 0x8 ;  /* 0x000000000008789c */ /* 0x000fe20003f8f030 */
[----:B------:R-:W-:Y:S05]  /*5000*/  HFMA2 R63, -RZ, RZ, 0, 5.9604644775390625e-08 ;  /* 0x00000001ff3f7431 */ /* 0x000fea00000001ff */
[----:B------:R-:W-:Y:S11]  /*5010*/  PLOP3.LUT P2, PT, PT, PT, UP4, 0x80, 0x8 ;  /* 0x000000000008781c */ /* 0x000ff60003f4f048 */
[----:B------:R-:W-:Y:S02]  /*5020*/  @!UPT UIADD3 URZ, UPT, UPT, URZ, URZ, URZ ;  /* 0x000000fffffff290 */ /* 0x000fe4000fffe0ff */
[----:B------:R-:W1:Y:S01]  /*5030*/  @P2 LDC.64 R10, c[0x0][0x888] ;  /* 0x00022200ff0a2b82 */ /* 0x000e620000000a00 */
[----:B--2---:R-:W-:Y:S04]  /*5040*/  @P2 IMAD R0, R19, R16, RZ ;  /* 0x0000001013002224 */ /* 0x004fe800078e02ff */
[----:B-1----:R-:W-:Y:S01]  /*5050*/  @P2 IMAD.WIDE R10, R0, 0x4, R10 ;  /* 0x00000004000a2825 */ /* 0x002fe200078e020a */
[----:B------:R-:W-:Y:S04]  /*5060*/  MOV R0, 0x1 ;  /* 0x0000000100007802 */ /* 0x000fe80000000f00 */
[----:B------:R1:W5:Y:S01]  /*5070*/  @P2 LDG.E R35, desc[UR50][R10.64] ;  /* 0x000000320a232981 */ /* 0x000362000c1e1900 */
[----:B------:R-:W-:Y:S01]  /*5080*/  @!P2 PRMT R63, R0, 0x7610, R63 ;  /* 0x00007610003fa816 */ /* 0x000fe2000000003f */
[----:B-1----:R-:W3:Y:S06]  /*5090*/  @!P2 LDC R35, c[0x0][0x880] ;  /* 0x00022000ff23ab82 */ /* 0x002eec0000000800 */
.L_x_87:
[----:B---3-5:R-:W-:Y:S01]  /*50a0*/  @!P0 FSETP.EQ.AND P4, PT, R35, RZ, PT ;  /* 0x000000ff2300820b */ /* 0x028fe20003f82000 */
[----:B------:R-:W-:Y:S01]  /*50b0*/  @!UPT UIADD3 URZ, UPT, UPT, URZ, URZ, URZ ;  /* 0x000000fffffff290 */ /* 0x000fe2000fffe0ff */
[----:B------:R-:W-:Y:S11]  /*50c0*/  @!P0 BRA `(.L_x_88) ;  /* 0x0000000000148947 */ /* 0x000ff60003800000 */
[----:B------:R-:W-:Y:S02]  /*50d0*/  LOP3.LUT P0, RZ, R63, 0xff, RZ, 0xc0, !PT ;  /* 0x000000ff3fff7812 */ /* 0x000fe4000780c0ff */
[----:B------:R-:W-:Y:S04]  /*50e0*/  PLOP3.LUT P4, PT, PT, PT, UP4, 0x80, 0x8 ;  /* 0x000000000008781c */ /* 0x000fe80003f8f048 */
[----:B------:R-:W-:Y:S07]  /*50f0*/  PLOP3.LUT P4, PT, P4, PT, PT, 0x8, 0x80 ;  /* 0x000000000080781c */ /* 0x000fee000278e170 */
[----:B------:R-:W-:Y:S11]  /*5100*/  @P0 FSETP.EQ.AND P4, PT, R35, RZ, PT ;  /* 0x000000ff2300020b */ /* 0x000ff60003f82000 */
[----:B------:R-:W-:Y:S02]  /*5110*/  @!UPT UIADD3 URZ, UPT, UPT, URZ, URZ, URZ ;  /* 0x000000fffffff290 */ /* 0x000fe4000fffe0ff */
.L_x_88:
[----:B--2---:R-:W-:Y:S01]  /*5120*/  SHF.L.U32 R0, R40, 0x1f, RZ ;  /* 0x0000001f28007819 */ /* 0x004fe200000006ff */
[----:B------:R-:W-:Y:S01]  /*5130*/  ULEA UR17, UR18, UR7, 0x3 ;  /* 0x0000000712117291 */ /* 0x000fe2000f8e18ff */
[----:B------:R-:W-:Y:S01]  /*5140*/  ISETP.NE.AND P0, PT, R24, 0x1, PT ;  /* 0x000000011800780c */ /* 0x000fe20003f05270 */
[----:B------:R-:W-:Y:S04]  /*5150*/  IMAD.SHL.U32 R10, R45, 0x40, RZ ;  /* 0x000000402d0a7824 */ /* 0x000fe800078e00ff */
[C---:B------:R-:W-:Y:S01]  /*5160*/  IMAD.HI.U32 R11, R10.reuse, R25, RZ ;  /* 0x000000190a0b7227 */ /* 0x040fe200078e00ff */
[C---:B------:R-:W-:Y:S02]  /*5170*/  R2UR UR11, R10.reuse ;  /* 0x000000000a0b72ca */ /* 0x040fe400000e0000 */
[----:B------:R-:W1:Y:S02]  /*5180*/  SYNCS.PHASECHK.TRANS64.TRYWAIT P2, [UR17+0x1b8], R0 ;  /* 0x0001b800ff0075a7 */ /* 0x000e640008041111 */
[----:B------:R-:W-:Y:S04]  /*5190*/  SHF.R.U32.HI R11, RZ, R32, R11 ;  /* 0x00000020ff0b7219 */ /* 0x000fe8000001160b */
[----:B------:R-:W-:Y:S02]  /*51a0*/  SEL R11, R10, R11, !P0 ;  /* 0x0000000b0a0b7207 */ /* 0x000fe40004000000 */
[----:B------:R-:W-:Y:S02]  /*51b0*/  ELECT P0, URZ, PT ;  /* 0x0000000000ff782f */ /* 0x000fe40003800000 */
[C---:B------:R-:W-:Y:S01]  /*51c0*/  R2UR UR8, R11.reuse ;  /* 0x000000000b0872ca */ /* 0x040fe200000e0000 */
[C---:B------:R-:W-:Y:S01]  /*51d0*/  IMAD.HI.U32 R12, R11.reuse, R22, RZ ;  /* 0x000000160b0c7227 */ /* 0x040fe200078e00ff */
[----:B------:R-:W-:Y:S02]  /*51e0*/  PLOP3.LUT P4, PT, P4, P0, PT, 0xf2, 0x2f ;  /* 0x00000000002f781c */ /* 0x000fe40002781e72 */
[----:B------:R-:W-:Y:S01]  /*51f0*/  R2UR UR12, R11 ;  /* 0x000000000b0c72ca */ /* 0x000fe200000e0000 */
[----:B------:R-:W-:Y:S01]  /*5200*/  IMAD.MOV R9, RZ, RZ, -R11 ;  /* 0x000000ffff097224 */ /* 0x000fe200078e0a0b */
[----:B------:R-:W-:Y:S04]  /*5210*/  SHF.R.U32.HI R3, RZ, R23, R12 ;  /* 0x00000017ff037219 */ /* 0x000fe8000001160c */
[----:B------:R-:W-:Y:S02]  /*5220*/  R2UR UR13, R3 ;  /* 0x00000000030d72ca */ /* 0x000fe400000e0000 */
[----:B------:R-:W-:Y:S03]  /*5230*/  R2UR UR9, R9 ;  /* 0x00000000090972ca */ /* 0x000fe600000e0000 */
[----:B------:R-:W-:Y:S05]  /*5240*/  @!P4 IADD3 R18, P0, PT, R38, 0x580, RZ ;  /* 0x000005802612c810 */ /* 0x000fea0007f1e0ff */
[----:B------:R-:W-:Y:S03]  /*5250*/  @!P4 IMAD.X R12, RZ, RZ, R39, P0 ;  /* 0x000000ffff0cc224 */ /* 0x000fe600000e0627 */
[----:B------:R-:W-:Y:S02]  /*5260*/  USEL UR13, UR8, UR13, !UP2 ;  /* 0x0000000d080d7287 */ /* 0x000fe4000d000000 */
[----:B------:R-:W-:Y:S04]  /*5270*/  UIMAD UR11, UR5, UR9, UR11 ;  /* 0x00000009050b72a4 */ /* 0x000fe8000f8e020b */
[----:B------:R-:W-:Y:S05]  /*5280*/  IMAD R3, RZ, RZ, -UR13 ;  /* 0x8000000dff037e24 */ /* 0x000fea000f8e02ff */
[----:B------:R-:W-:Y:S11]  /*5290*/  R2UR UR8, R3 ;  /* 0x00000000030872ca */ /* 0x000ff600000e0000 */
[----:B------:R-:W-:Y:S02]  /*52a0*/  @!UPT UIADD3 URZ, UPT, UPT, URZ, URZ, URZ ;  /* 0x000000fffffff290 */ /* 0x000fe4000fffe0ff */
[----:B------:R-:W-:Y:S01]  /*52b0*/  UIMAD UR12, UR4, UR8, UR12 ;  /* 0x00000008040c72a4 */ /* 0x000fe2000f8e020c */
[----:B-1----:R-:W-:Y:S11]  /*52c0*/  @!P2 BRA `(.L_x_89) ;  /* 0x000000380070a947 */ /* 0x002ff60003800000 */
.L_x_201:
[----:B------:R-:W2:Y:S01]  /*52d0*/  LDC.64 R14, c[0x0][0xb10] ;  /* 0x0002c400ff0e7b82 */ /* 0x000ea20000000a00 */
[----:B------:R-:W-:Y:S01]  /*52e0*/  @!P4 R2UR UR14, R18 ;  /* 0x00000000120ec2ca */ /* 0x000fe200000e0000 */
[----:B------:R-:W-:Y:S01]  /*52f0*/  VOTEU.ALL UP1, P4 ;  /* 0x0000000000ff7886 */ /* 0x000fe20002020000 */
[----:B------:R-:W-:Y:S01]  /*5300*/  @!P4 R2UR UR8, R12 ;  /* 0x000000000c08c2ca */ /* 0x000fe200000e0000 */
[----:B------:R-:W-:Y:S01]  /*5310*/  UIADD3 UR9, UPT, UPT, UR17, 0x1a0, URZ ;  /* 0x000001a011097890 */ /* 0x000fe2000fffe0ff */
[----:B------:R-:W-:Y:S03]  /*5320*/  @!P4 IMAD.MOV.U32 R18, RZ, RZ, 0x1000 ;  /* 0x00001000ff12c424 */ /* 0x000fe600078e00ff */
[----:B------:R-:W3:Y:S01]  /*5330*/  LDC.64 R10, c[0x0][0xb18] ;  /* 0x0002c600ff0a7b82 */ /* 0x000ee20000000a00 */
[----:B------:R-:W-:Y:S01]  /*5340*/  @!UP1 UPRMT UR20, URZ, 0x40, URZ ;  /* 0x00000040ff149896 */ /* 0x000fe200080000ff */
[----:B------:R-:W-:Y:S01]  /*5350*/  @P3 SHF.R.U32.HI R19, RZ, 0x10, R29 ;  /* 0x00000010ff133819 */ /* 0x000fe2000001161d */
[----:B------:R-:W-:Y:S01]  /*5360*/  VOTEU.ALL UP0, P4 ;  /* 0x0000000000ff7886 */ /* 0x000fe20002000000 */
[----:B------:R-:W-:Y:S04]  /*5370*/  UIADD3 UR16, UPT, UPT, UR18, 0x1, URZ ;  /* 0x0000000112107890 */ /* 0x000fe8000fffe0ff */
[----:B-1----:R-:W1:Y:S01]  /*5380*/  @!P1 LDC R0, c[0x0][0xb20] ;  /* 0x0002c800ff009b82 */ /* 0x002e620000000800 */
[----:B------:R-:W-:Y:S01]  /*5390*/  @!UP1 UPRMT UR20, UR20, 0x5410, URZ ;  /* 0x0000541014149896 */ /* 0x000fe200080000ff */
[----:B------:R-:W-:Y:S01]  /*53a0*/  IMAD.U32 R42, RZ, RZ, UR14 ;  /* 0x0000000eff2a7e24 */ /* 0x000fe2000f8e00ff */
[----:B------:R-:W-:Y:S05]  /*53b0*/  UISETP.NE.AND UP5, UPT, UR16, 0x3, UPT ;  /* 0x000000031000788c */ /* 0x000fea000bfa5270 */
[----:B------:R-:W4:Y:S01]  /*53c0*/  @!P1 LDC R3, c[0x0][0xb0c] ;  /* 0x0002c300ff039b82 */ /* 0x000f220000000800 */
[----:B------:R-:W-:Y:S01]  /*53d0*/  IMAD.U32 R43, RZ, RZ, UR8 ;  /* 0x00000008ff2b7e24 */ /* 0x000fe2000f8e00ff */
[----:B------:R-:W-:Y:S01]  /*53e0*/  @!UP1 ULEA UR8, UR18, UR7, 0xc ;  /* 0x0000000712089291 */ /* 0x000fe2000f8e60ff */
[----:B------:R-:W-:Y:S01]  /*53f0*/  @!P4 R2UR UR22, R42 ;  /* 0x000000002a16c2ca */ /* 0x000fe200000e0000 */
[----:B------:R-:W-:Y:S02]  /*5400*/  UPRMT UR19, UR45, 0x654, UR9 ;  /* 0x000006542d137896 */ /* 0x000fe40008000009 */
[----:B------:R-:W-:Y:S01]  /*5410*/  @!P4 R2UR UR23, R43 ;  /* 0x000000002b17c2ca */ /* 0x000fe200000e0000 */
[----:B------:R-:W-:Y:S02]  /*5420*/  @!UP1 UIADD3 UR8, UPT, UPT, UR8, 0x400, URZ ;  /* 0x0000040008089890 */ /* 0x000fe4000fffe0ff */
[----:B------:R-:W-:Y:S02]  /*5430*/  USEL UR18, URZ, 0x1, UP5 ;  /* 0x00000001ff127887 */ /* 0x000fe4000a800000 */
[----:B------:R-:W-:Y:S04]  /*5440*/  USEL UR16, UR16, URZ, UP5 ;  /* 0x000000ff10107287 */ /* 0x000fe8000a800000 */
[----:B------:R-:W-:Y:S01]  /*5450*/  ULEA UR14, UR16, UR7, 0x3 ;  /* 0x00000007100e7291 */ /* 0x000fe2000f8e18ff */
[----:B------:R-:W-:Y:S03]  /*5460*/  LOP3.LUT R40, R40, UR18, RZ, 0x3c, !PT ;  /* 0x0000001228287c12 */ /* 0x000fe6000f8e3cff */
[----:B------:R1:W-:Y:S01]  /*5470*/  @!UP0 UTMALDG.4D.IM2COL [UR8], [UR22], UR20 ;  /* 0x00000008160083b4 */ /* 0x0003e20008058014 */
[----:B------:R1:W-:Y:S01]  /*5480*/  @!P4 SYNCS.ARRIVE.TRANS64.RED.A0TR RZ, [UR17+0x1a0], R18 ;  /* 0x0001a012ffffc9a7 */ /* 0x0003e20008300411 */
[----:B------:R-:W-:Y:S02]  /*5490*/  SHF.L.U32 R12, R40, 0x1f, RZ ;  /* 0x0000001f280c7819 */ /* 0x000fe400000006ff */
[----:B----4-:R-:W-:Y:S01]  /*54a0*/  @!P1 ISETP.NE.AND P2, PT, R3, 0x1, PT ;  /* 0x000000010300980c */ /* 0x010fe20003f45270 */
[C---:B--2---:R-:W-:Y:S01]  /*54b0*/  @!P1 IMAD.HI.U32 R14, R13.reuse, R14, RZ ;  /* 0x0000000e0d0e9227 */ /* 0x044fe200078e00ff */
[----:B---3--:R-:W-:Y:S03]  /*54c0*/  @!P1 ISETP.NE.AND P0, PT, R10, 0x1, PT ;  /* 0x000000010a00980c */ /* 0x008fe60003f05270 */
[C---:B------:R-:W-:Y:S01]  /*54d0*/  @!P1 IMAD.HI.U32 R11, R8.reuse, R11, RZ ;  /* 0x0000000b080b9227 */ /* 0x040fe200078e00ff */
[----:B------:R-:W-:Y:S04]  /*54e0*/  @!P1 SHF.R.U32.HI R14, RZ, R15, R14 ;  /* 0x0000000fff0e9219 */ /* 0x000fe8000001160e */
[----:B-1----:R-:W-:Y:S01]  /*54f0*/  @!P1 SHF.R.U32.HI R9, RZ, R0, R11 ;  /* 0x00000000ff099219 */ /* 0x002fe2000001160b */
[----:B------:R-:W-:Y:S01]  /*5500*/  SYNCS.ARRIVE.TRANS64.RED.A1T0 RZ, [UR19], RZ ;  /* 0x000000ffffff79a7 */ /* 0x000fe20008100413 */
[----:B------:R-:W-:Y:S02]  /*5510*/  @!P1 SEL R14, R13, R14, !P2 ;  /* 0x0000000e0d0e9207 */ /* 0x000fe40005000000 */
[----:B------:R-:W-:Y:S01]  /*5520*/  @!P1 SEL R9, R8, R9, !P0 ;  /* 0x0000000908099207 */ /* 0x000fe20004000000 */
[----:B------:R-:W1:Y:S04]  /*5530*/  SYNCS.PHASECHK.TRANS64.TRYWAIT P5, [UR14+0x1b8], R12 ;  /* 0x0001b80cff0075a7 */ /* 0x000e6800080a110e */
[----:B------:R-:W-:Y:S02]  /*5540*/  @!P1 IMAD.IADD R0, R9, 0x1, -R14 ;  /* 0x0000000109009824 */ /* 0x000fe400078e0a0e */
[----:B------:R-:W-:Y:S02]  /*5550*/  @!P1 IMAD.IADD R9, R14, 0x1, -R9 ;  /* 0x000000010e099824 */ /* 0x000fe400078e0a09 */
[----:B------:R-:W-:Y:S02]  /*5560*/  @!P1 IMAD R13, R0, R3, R13 ;  /* 0x00000003000d9224 */ /* 0x000fe400078e020d */
[----:B------:R-:W-:Y:S01]  /*5570*/  @!P1 IMAD R8, R9, R10, R8 ;  /* 0x0000000a09089224 */ /* 0x000fe200078e0208 */
[----:B-1----:R-:W-:Y:S06]  /*5580*/  @!P5 BRA `(.L_x_90) ;  /* 0x0000003400d8d947 */ /* 0x002fec0003800000 */
.L_x_203:
[----:B-1----:R-:W-:Y:S01]  /*5590*/  @!P4 IADD3 R3, P0, PT, R38, 0x580, RZ ;  /* 0x000005802603c810 */ /* 0x002fe20007f1e0ff */
[----:B------:R-:W-:Y:S01]  /*55a0*/  VOTEU.ALL UP1, P4 ;  /* 0x0000000000ff7886 */ /* 0x000fe20002020000 */
[----:B------:R-:W-:Y:S01]  /*55b0*/  UIADD3 UR17, UPT, UPT, UR16, 0x1, URZ ;  /* 0x0000000110117890 */ /* 0x000fe2000fffe0ff */
[----:B------:R-:W-:Y:S01]  /*55c0*/  LOP3.LUT R36, R36, 0x1, RZ, 0x3c, !PT ;  /* 0x0000000124247812 */ /* 0x000fe200078e3cff */
[----:B------:R-:W-:Y:S01]  /*55d0*/  VOTEU.ALL UP0, P4 ;  /* 0x0000000000ff7886 */ /* 0x000fe20002000000 */
[----:B------:R-:W-:Y:S01]  /*55e0*/  @!P4 IMAD.X R0, RZ, RZ, R39, P0 ;  /* 0x000000ffff00c224 */ /* 0x000fe200000e0627 */
[----:B------:R-:W-:Y:S01]  /*55f0*/  @!P4 R2UR UR9, R3 ;  /* 0x000000000309c2ca */ /* 0x000fe200000e0000 */
[----:B------:R-:W-:Y:S01]  /*5600*/  @!UP1 UIADD3 UR10, UPT, UPT, UR10, 0x20, URZ ;  /* 0x000000200a0a9890 */ /* 0x000fe2000fffe0ff */
[----:B------:R-:W-:Y:S01]  /*5610*/  IMAD.IADD R18, R8, 0x1, R62 ;  /* 0x0000000108127824 */ /* 0x000fe200078e023e */
[----:B------:R-:W-:Y:S01]  /*5620*/  UISETP.NE.AND UP5, UPT, UR17, 0x3, UPT ;  /* 0x000000031100788c */ /* 0x000fe2000bfa5270 */
[----:B------:R-:W-:Y:S01]  /*5630*/  @!P4 R2UR UR8, R0 ;  /* 0x000000000008c2ca */ /* 0x000fe200000e0000 */
[----:B------:R-:W-:Y:S04]  /*5640*/  IMAD.IADD R45, R13, 0x1, R64 ;  /* 0x000000010d2d7824 */ /* 0x000fe800078e0240 */
[----:B------:R-:W-:Y:S04]  /*5650*/  PLOP3.LUT P0, PT, PT, PT, UP5, 0x80, 0x8 ;  /* 0x000000000008781c */ /* 0x000fe80003f0f058 */
[----:B------:R-:W-:Y:S01]  /*5660*/  IMAD.U32 R10, RZ, RZ, UR9 ;  /* 0x00000009ff0a7e24 */ /* 0x000fe2000f8e00ff */
[----:B------:R-:W-:Y:S01]  /*5670*/  UIADD3 UR9, UPT, UPT, UR14, 0x1a0, URZ ;  /* 0x000001a00e097890 */ /* 0x000fe2000fffe0ff */
[----:B------:R-:W-:Y:S02]  /*5680*/  SEL R3, RZ, 0x1, P0 ;  /* 0x00000001ff037807 */ /* 0x000fe40000000000 */
[----:B------:R-:W-:Y:S01]  /*5690*/  IMAD.U32 R11, RZ, RZ, UR8 ;  /* 0x00000008ff0b7e24 */ /* 0x000fe2000f8e00ff */
[----:B------:R-:W-:Y:S01]  /*56a0*/  @!UP1 ULEA UR8, UR16, UR7, 0xc ;  /* 0x0000000710089291 */ /* 0x000fe2000f8e60ff */
[----:B------:R-:W-:Y:S01]  /*56b0*/  @!P4 R2UR UR20, R10 ;  /* 0x000000000a14c2ca */ /* 0x000fe200000e0000 */
[----:B------:R-:W-:Y:S01]  /*56c0*/  @!UP1 UPRMT UR16, URZ, 0x40, URZ ;  /* 0x00000040ff109896 */ /* 0x000fe200080000ff */
[----:B------:R-:W-:Y:S01]  /*56d0*/  LOP3.LUT R40, R40, R3, RZ, 0x3c, !PT ;  /* 0x0000000328287212 */ /* 0x000fe200078e3cff */
[----:B------:R-:W-:Y:S01]  /*56e0*/  @!UP1 UIADD3 UR8, UPT, UPT, UR8, 0x400, URZ ;  /* 0x0000040008089890 */ /* 0x000fe2000fffe0ff */
[----:B------:R-:W-:Y:S01]  /*56f0*/  @!P4 R2UR UR21, R11 ;  /* 0x000000000b15c2ca */ /* 0x000fe200000e0000 */
[----:B------:R-:W-:Y:S02]  /*5700*/  @!UP1 UPRMT UR19, UR16, 0x5410, URZ ;  /* 0x0000541010139896 */ /* 0x000fe400080000ff */
[----:B------:R-:W-:Y:S10]  /*5710*/  UPRMT UR18, UR45, 0x654, UR9 ;  /* 0x000006542d127896 */ /* 0x000ff40008000009 */
[----:B------:R2:W-:Y:S01]  /*5720*/  @!UP0 UTMALDG.4D.IM2COL [UR8], [UR20], UR19 ;  /* 0x00000008140083b4 */ /* 0x0005e20008058013 */
[----:B------:R2:W-:Y:S01]  /*5730*/  @!P4 SYNCS.ARRIVE.TRANS64.RED.A0TR RZ, [UR14+0x1a0], R33 ;  /* 0x0001a021ffffc9a7 */ /* 0x0005e2000830040e */
[----:B------:R-:W-:Y:S01]  /*5740*/  UPLOP3.LUT UP0, UPT, UPT, UPT, UPT, 0x80, 0x8 ;  /* 0x000000000008789c */ /* 0x000fe20003f0f070 */
[----:B------:R-:W-:Y:S01]  /*5750*/  SYNCS.ARRIVE.TRANS64.RED.A1T0 RZ, [UR18], RZ ;  /* 0x000000ffffff79a7 */ /* 0x000fe20008100412 */
[----:B------:R-:W-:Y:S01]  /*5760*/  USEL UR18, UR17, URZ, UP5 ;  /* 0x000000ff11127287 */ /* 0x000fe2000a800000 */
[----:B------:R-:W-:Y:S11]  /*5770*/  @P3 BRA `(.L_x_91) ;  /* 0xfffffff400043947 */ /* 0x000ff6000383ffff */
[----:B------:R-:W-:Y:S01]  /*5780*/  UIADD3 UR7, UPT, UPT, UR7, 0x1b8, URZ ;  /* 0x000001b807077890 */ /* 0x000fe2000fffe0ff */
[----:B------:R-:W-:-:S03]  /*5790*/  SHF.L.U32 R3, R40, 0x1f, RZ ;  /* 0x0000001f28037819 */ /* 0x000fc600000006ff */
[----:B------:R-:W-:-:S09]  /*57a0*/  ULEA UR4, UR18, UR7, 0x3 ;  /* 0x0000000712047291 */ /* 0x000fd2000f8e18ff */
[----:B------:R-:W1:Y:S02]  /*57b0*/  SYNCS.PHASECHK.TRANS64.TRYWAIT P0, [UR4], R3 ;  /* 0x00000003ff0075a7 */ /* 0x000e640008001104 */
[----:B-1----:R-:W-:Y:S05]  /*57c0*/  @!P0 BRA `(.L_x_92) ;  /* 0x0000003400608947 */ /* 0x002fea0003800000 */
.L_x_205:
[----:B------:R-:W-:-:S04]  /*57d0*/  UIADD3 UR4, UPT, UPT, UR18, 0x1, URZ ;  /* 0x0000000112047890 */ /* 0x000fc8000fffe0ff */
[----:B------:R-:W-:-:S04]  /*57e0*/  UISETP.NE.AND UP0, UPT, UR4, 0x3, UPT ;  /* 0x000000030400788c */ /* 0x000fc8000bf05270 */
[----:B------:R-:W-:Y:S02]  /*57f0*/  USEL UR4, UR4, URZ, UP0 ;  /* 0x000000ff04047287 */ /* 0x000fe40008000000 */
[----:B------:R-:W-:-:S04]  /*5800*/  PLOP3.LUT P0, PT, PT, PT, UP0, 0x80, 0x8 ;  /* 0x000000000008781c */ /* 0x000fc80003f0f008 */
[----:B-1----:R-:W-:Y:S01]  /*5810*/  SEL R3, RZ, 0x1, P0 ;  /* 0x00000001ff037807 */ /* 0x002fe20000000000 */
[----:B------:R-:W-:-:S03]  /*5820*/  IMAD.U32 R0, RZ, RZ, UR4 ;  /* 0x00000004ff007e24 */ /* 0x000fc6000f8e00ff */
[----:B------:R-:W-:Y:S02]  /*5830*/  LOP3.LUT R40, R40, R3, RZ, 0x3c, !PT ;  /* 0x0000000328287212 */ /* 0x000fe400078e3cff */
[C---:B------:R-:W-:Y:S01]  /*5840*/  LEA R2, R0.reuse, UR7, 0x3 ;  /* 0x0000000700027c11 */ /* 0x040fe2000f8e18ff */
[----:B------:R-:W-:Y:S01]  /*5850*/  VIADD R0, R0, 0x1 ;  /* 0x0000000100007836 */ /* 0x000fe20000000000 */
[----:B------:R-:W-:-:S04]  /*5860*/  SHF.L.U32 R3, R40, 0x1f, RZ ;  /* 0x0000001f28037819 */ /* 0x000fc800000006ff */
[----:B------:R-:W1:Y:S01]  /*5870*/  SYNCS.PHASECHK.TRANS64.TRYWAIT P1, [R2+URZ], R3 ;  /* 0x00000003020075a7 */ /* 0x000e6200080211ff */
[----:B------:R-:W-:-:S04]  /*5880*/  ISETP.NE.AND P0, PT, R0, 0x3, PT ;  /* 0x000000030000780c */ /* 0x000fc80003f05270 */
[----:B------:R-:W-:Y:S02]  /*5890*/  SEL R5, RZ, 0x1, P0 ;  /* 0x00000001ff057807 */ /* 0x000fe40000000000 */
[----:B------:R-:W-:Y:S02]  /*58a0*/  SEL R0, R0, RZ, P0 ;  /* 0x000000ff00007207 */ /* 0x000fe40000000000 */
[----:B------:R-:W-:Y:S01]  /*58b0*/  LOP3.LUT R5, R40, R5, RZ, 0x3c, !PT ;  /* 0x0000000528057212 */ /* 0x000fe200078e3cff */
[----:B-1----:R-:W-:Y:S06]  /*58c0*/  @!P1 BRA `(.L_x_93) ;  /* 0x0000003400389947 */ /* 0x002fec0003800000 */
.L_x_206:
[----:B------:R-:W-:Y:S02]  /*58d0*/  LEA R0, R0, UR7, 0x3 ;  /* 0x0000000700007c11 */ /* 0x000fe4000f8e18ff */
[----:B------:R-:W-:-:S07]  /*58e0*/  SHF.L.U32 R5, R5, 0x1f, RZ ;  /* 0x0000001f05057819 */ /* 0x000fce00000006ff */
.L_x_94:
[----:B---3--:R3:W4:Y:S02]  /*58f0*/  SYNCS.PHASECHK.TRANS64.TRYWAIT P0, [R0+URZ], R5 ;  /* 0x00000005000075a7 */ /* 0x00872400080011ff */
[----:B----4-:R-:W-:Y:S05]  /*5900*/  @!P0 NANOSLEEP.SYNCS 0x989680 ;  /* 0x009896800000895d */ /* 0x010fea0003900000 */
[----:B------:R-:W4:Y:S02]  /*5910*/  @!P0 SYNCS.PHASECHK.TRANS64 P0, [R0+URZ], R5 ;  /* 0x00000005000085a7 */ /* 0x000f2400080010ff */
[----:B--2-4-:R-:W-:Y:S05]  /*5920*/  @P0 EXIT ;  /* 0x000000000000094d */ /* 0x014fea0003800000 */
[----:B------:R-:W-:Y:S05]  /*5930*/  BRA `(.L_x_94) ;  /* 0xfffffffc00ec7947 */ /* 0x000fea000383ffff */
.L_x_82:
[----:B------:R-:W-:-:S06]  /*5940*/  UISETP.GE.AND UP0, UPT, UR6, 0x4, UPT ;  /* 0x000000040600788c */ /* 0x000fcc000bf06270 */
[----:B------:R-:W-:-:S13]  /*5950*/  PLOP3.LUT P0, PT, PT, PT, UP0, 0x80, 0x8 ;  /* 0x000000000008781c */ /* 0x000fda0003f0f008 */
[----:B------:R-:W-:Y:S05]  /*5960*/  @!P0 EXIT ;  /* 0x000000000000894d */ /* 0x000fea0003800000 */
[----:B------:R-:W-:Y:S01]  /*5970*/  BAR.SYNC.DEFER_BLOCKING 0x6, 0xa0 ;  /* 0x0182800000007b1d */ /* 0x000fe20000010000 */
[C---:B------:R-:W-:Y:S01]  /*5980*/  IMAD.SHL.U32 R4, R76.reuse, 0x20, RZ ;  /* 0x000000204c047824 */ /* 0x040fe200078e00ff */
[----:B------:R-:W-:Y:S01]  /*5990*/  SHF.R.U32.HI R5, RZ, 0x1, R76 ;  /* 0x00000001ff057819 */ /* 0x000fe2000001164c */
[C---:B------:R-:W-:Y:S01]  /*59a0*/  IMAD.SHL.U32 R0, R76.reuse, 0x4, RZ ;  /* 0x000000044c007824 */ /* 0x040fe200078e00ff */
[C---:B------:R-:W-:Y:S01]  /*59b0*/  LOP3.LUT P0, RZ, R76.reuse, 0x4, RZ, 0xc0, !PT ;  /* 0x000000044cff7812 */ /* 0x040fe2000780c0ff */
[----:B------:R-:W-:Y:S01]  /*59c0*/  IMAD.SHL.U32 R75, R76, 0x10, RZ ;  /* 0x000000104c4b7824 */ /* 0x000fe200078e00ff */
[----:B------:R-:W-:Y:S01]  /*59d0*/  UMOV UR52, 0x400 ;  /* 0x0000040000347882 */ /* 0x000fe20000000000 */
[----:B------:R-:W-:Y:S01]  /*59e0*/  LOP3.LUT R3, R4, 0xc0, RZ, 0xc0, !PT ;  /* 0x000000c004037812 */ /* 0x000fe200078ec0ff */
[----:B------:R-:W-:Y:S01]  /*59f0*/  ULEA UR52, UR45, UR52, 0x18 ;  /* 0x000000342d347291 */ /* 0x000fe2000f8ec0ff */
[----:B------:R-:W1:Y:S01]  /*5a00*/  LDC R67, c[0x0][0x370] ;  /* 0x0000dc00ff437b82 */ /* 0x000e620000000800 */
[----:B------:R-:W-:Y:S01]  /*5a10*/  LOP3.LUT R75, R75, 0x600, RZ, 0xc0, !PT ;  /* 0x000006004b4b7812 */ /* 0x000fe200078ec0ff */
[----:B------:R-:W-:Y:S01]  /*5a20*/  IMAD.U32 R32, R76, 0x10000, RZ ;  /* 0x000100004c207824 */ /* 0x000fe200078e00ff */
[----:B------:R-:W-:Y:S01]  /*5a30*/  LOP3.LUT R0, R3, 0x18, R0, 0xf8, !PT ;  /* 0x0000001803007812 */ /* 0x000fe200078ef800 */
[----:B------:R-:W-:Y:S01]  /*5a40*/  IMAD.MOV.U32 R80, RZ, RZ, 0x10 ;  /* 0x00000010ff507424 */ /* 0x000fe200078e00ff */
[--C-:B------:R-:W-:Y:S01]  /*5a50*/  LOP3.LUT R75, R75, 0x20, R4.reuse, 0xf8, !PT ;  /* 0x000000204b4b7812 */ /* 0x100fe200078ef804 */
[----:B------:R-:W-:Y:S01]  /*5a60*/  IMAD.MOV.U32 R74, RZ, RZ, 0x1 ;  /* 0x00000001ff4a7424 */ /* 0x000fe200078e00ff */
[----:B------:R-:W-:Y:S01]  /*5a70*/  LOP3.LUT R0, R0, 0x8, R5, 0x78, !PT ;  /* 0x0000000800007812 */ /* 0x000fe200078e7805 */
[----:B------:R-:W2:Y:S01]  /*5a80*/  LDC R28, c[0x0][0xb0c] ;  /* 0x0002c300ff1c7b82 */ /* 0x000ea20000000800 */
[----:B------:R-:W-:Y:S01]  /*5a90*/  LOP3.LUT R75, R75, 0x100, R4, 0xf8, !PT ;  /* 0x000001004b4b7812 */ /* 0x000fe200078ef804 */
[----:B------:R-:W-:Y:S01]  /*5aa0*/  IMAD.MOV.U32 R30, RZ, RZ, RZ ;  /* 0x000000ffff1e7224 */ /* 0x000fe200078e00ff */
[----:B------:R-:W-:-:S02]  /*5ab0*/  LOP3.LUT R76, R76, 0x60, RZ, 0xc0, !PT ;  /* 0x000000604c4c7812 */ /* 0x000fc400078ec0ff */
[----:B------:R-:W-:Y:S02]  /*5ac0*/  CS2R R72, SRZ ;  /* 0x0000000000487805 */ /* 0x000fe4000001ff00 */
[----:B------:R-:W-:Y:S01]  /*5ad0*/  LOP3.LUT R75, R75, R0, RZ, 0xfc, !PT ;  /* 0x000000004b4b7212 */ /* 0x000fe200078efcff */
[----:B------:R-:W4:Y:S01]  /*5ae0*/  LDCU.64 UR56, c[0x0][0x348] ;  /* 0x00006900ff3877ac */ /* 0x000f220008000a00 */
[----:B------:R-:W3:Y:S01]  /*5af0*/  LDS R2, [UR52+0x230] ;  /* 0x00023034ff027984 */ /* 0x000ee20008000800 */
[----:B------:R-:W1:Y:S01]  /*5b00*/  LDC R65, c[0x0][0xb20] ;  /* 0x0002c800ff417b82 */ /* 0x000e620000000800 */
[----:B------:R-:W-:Y:S01]  /*5b10*/  LOP3.LUT R32, R32, 0x600000, RZ, 0xc0, !PT ;  /* 0x0060000020207812 */ /* 0x000fe200078ec0ff */
[----:B------:R-:W1:Y:S01]  /*5b20*/  LDCU.64 UR36, c[0x0][0x888] ;  /* 0x00011100ff2477ac */ /* 0x000e620008000a00 */
[----:B------:R-:W-:Y:S01]  /*5b30*/  SEL R80, R80, 0xfffffff0, !P0 ;  /* 0xfffffff050507807 */ /* 0x000fe20004000000 */
[----:B------:R-:W1:Y:S04]  /*5b40*/  LDCU.64 UR46, c[0x0][0x8b0] ;  /* 0x00011600ff2e77ac */ /* 0x000e680008000a00 */
[----:B------:R-:W1:Y:S01]  /*5b50*/  LDC R27, c[0x0][0xb30] ;  /* 0x0002cc00ff1b7b82 */ /* 0x000e620000000800 */
[----:B------:R-:W1:Y:S01]  /*5b60*/  LDCU.64 UR38, c[0x0][0x8a8] ;  /* 0x00011500ff2677ac */ /* 0x000e620008000a00 */
[----:B------:R-:W1:Y:S06]  /*5b70*/  LDCU.64 UR48, c[0x0][0xa90] ;  /* 0x00015200ff3077ac */ /* 0x000e6c0008000a00 */
[----:B------:R-:W1:Y:S01]  /*5b80*/  LDC.64 R56, c[0x0][0xb10] ;  /* 0x0002c400ff387b82 */ /* 0x000e620000000a00 */
[----:B------:R-:W-:Y:S01]  /*5b90*/  UMOV UR58, URZ ;  /* 0x000000ff003a7c82 */ /* 0x000fe20008000000 */
[----:B------:R-:W-:Y:S01]  /*5ba0*/  UIADD3 UR55, UPT, UPT, UR52, 0x400, URZ ;  /* 0x0000040034377890 */ /* 0x000fe2000fffe0ff */
[----:B------:R-:W-:Y:S01]  /*5bb0*/  UMOV UR54, URZ ;  /* 0x000000ff00367c82 */ /* 0x000fe20008000000 */
[----:B------:R-:W-:-:S04]  /*5bc0*/  UMOV UR53, URZ ;  /* 0x000000ff00357c82 */ /* 0x000fc80008000000 */
[----:B------:R-:W1:Y:S08]  /*5bd0*/  LDC.64 R24, c[0x0][0xb18] ;  /* 0x0002c600ff187b82 */ /* 0x000e700000000a00 */
[----:B------:R-:W1:Y:S01]  /*5be0*/  LDC.64 R52, c[0x0][0x888] ;  /* 0x00022200ff347b82 */ /* 0x000e620000000a00 */
[C---:B---3--:R-:W-:Y:S01]  /*5bf0*/  VIADD R3, R2.reuse, 0x40 ;  /* 0x0000004002037836 */ /* 0x048fe20000000000 */
[----:B------:R-:W-:-:S06]  /*5c00*/  LOP3.LUT R2, R2, 0xffff, RZ, 0xc0, !PT ;  /* 0x0000ffff02027812 */ /* 0x000fcc00078ec0ff */
[----:B------:R-:W3:Y:S01]  /*5c10*/  LDC.64 R22, c[0x0][0xb28] ;  /* 0x0002ca00ff167b82 */ /* 0x000ee20000000a00 */
[----:B------:R-:W-:-:S05]  /*5c20*/  LOP3.LUT R3, R3, 0xffff, RZ, 0xc0, !PT ;  /* 0x0000ffff03037812 */ /* 0x000fca00078ec0ff */
[----:B------:R1:W-:Y:S02]  /*5c30*/  STL.64 [R1], R2 ;  /* 0x0000000201007387 */ /* 0x0003e40000100a00 */
[----:B------:R-:W1:Y:S08]  /*5c40*/  LDC.64 R54, c[0x0][0x890] ;  /* 0x00022400ff367b82 */ /* 0x000e700000000a00 */
[----:B------:R-:W1:Y:S08]  /*5c50*/  LDC.64 R60, c[0x0][0xa80] ;  /* 0x0002a000ff3c7b82 */ /* 0x000e700000000a00 */
[----:B------:R-:W1:Y:S08]  /*5c60*/  LDC.64 R58, c[0x0][0xa88] ;  /* 0x0002a200ff3a7b82 */ /* 0x000e700000000a00 */
[----:B--2-4-:R-:W1:Y:S02]  /*5c70*/  LDC R66, c[0x0][0x374] ;  /* 0x0000dd00ff427b82 */ /* 0x014e640000000800 */
.L_x_125:
[----:B-1----:R-:W-:Y:S04]  /*5c80*/  SHF.L.U32 R3, R72, 0x1f, RZ ;  /* 0x0000001f48037819 */ /* 0x002fe800000006ff */
[----:B------:R-:W1:Y:S02]  /*5c90*/  SYNCS.PHASECHK.TRANS64.TRYWAIT P0, [UR52+0x1e0], R3 ;  /* 0x0001e003ff0075a7 */ /* 0x000e640008001134 */
[----:B-1----:R-:W-:Y:S05]  /*5ca0*/  @!P0 BRA `(.L_x_95) ;  /* 0x0000003000548947 */ /* 0x002fea0003800000 */
.L_x_208:
[----:B------:R-:W2:Y:S01]  /*5cb0*/  LDC.64 R12, c[0x0][0xb10] ;  /* 0x0002c400ff0c7b82 */ /* 0x000ea20000000a00 */
[----:B------:R-:W4:Y:S01]  /*5cc0*/  LDS.128 R36, [UR52+0x220] ;  /* 0x00022034ff247984 */ /* 0x000f220008000c00 */
[----:B------:R-:W-:Y:S01]  /*5cd0*/  UIADD3 UR4, UPT, UPT, UR52, 0x1e8, URZ ;  /* 0x000001e834047890 */ /* 0x000fe2000fffe0ff */
[----:B-1----:R-:W-:Y:S01]  /*5ce0*/  IMAD R0, R30, 0x4, R1 ;  /* 0x000000041e007824 */ /* 0x002fe200078e0201 */
[----:B------:R-:W-:Y:S04]  /*5cf0*/  ISETP.NE.AND P1, PT, R27, 0x1, PT ;  /* 0x000000011b00780c */ /* 0x000fe80003f25270 */
[----:B------:R-:W1:Y:S01]  /*5d00*/  LDC.64 R10, c[0x0][0xb18] ;  /* 0x0002c600ff0a7b82 */ /* 0x000e620000000a00 */
[----:B------:R-:W-:Y:S01]  /*5d10*/  UPRMT UR4, URZ, 0x654, UR4 ;  /* 0x00000654ff047896 */ /* 0x000fe20008000004 */
[----:B------:R-:W-:Y:S01]  /*5d20*/  ISETP.GE.AND P0, PT, R26, 0x1, PT ;  /* 0x000000011a00780c */ /* 0x000fe20003f06270 */
[----:B------:R-:W-:Y:S01]  /*5d30*/  @!PT LDS RZ, [RZ] ;  /* 0x00000000fffff984 */ /* 0x000fe20000000800 */
[----:B------:R-:W-:Y:S01]  /*5d40*/  @!PT LDS RZ, [RZ] ;  /* 0x00000000fffff984 */ /* 0x000fe20000000800 */
[----:B------:R-:W-:Y:S01]  /*5d50*/  @!PT LDS RZ, [RZ] ;  /* 0x00000000fffff984 */ /* 0x000fe20000000800 */
[----:B------:R-:W-:Y:S01]  /*5d60*/  @!PT LDS RZ, [RZ] ;  /* 0x00000000fffff984 */ /* 0x000fe20000000800 */
[----:B------:R3:W-:Y:S06]  /*5d70*/  MEMBAR.ALL.CTA ;  /* 0x0000000000007992 */ /* 0x0007ec0000008000 */
[----:B---3--:R-:W3:Y:S01]  /*5d80*/  FENCE.VIEW.ASYNC.S ;  /* 0x00000000000073c6 */ /* 0x008ee20000000000 */
[----:B------:R-:W1:Y:S08]  /*5d90*/  @!P1 LDC R14, c[0x0][0xb20] ;  /* 0x0002c800ff0e9b82 */ /* 0x000e700000000800 */
[----:B------:R-:W1:Y:S01]  /*5da0*/  @!P1 LDC R9, c[0x0][0xb0c] ;  /* 0x0002c300ff099b82 */ /* 0x000e620000000800 */
[----:B---3--:R-:W-:Y:S01]  /*5db0*/  SYNCS.ARRIVE.TRANS64.RED.A1T0 RZ, [UR4], RZ ;  /* 0x000000ffffff79a7 */ /* 0x008fe20008100404 */
[----:B------:R3:W5:Y:S01]  /*5dc0*/  LDL R17, [R0] ;  /* 0x0000000000117983 */ /* 0x0007620000100800 */
[----:B----4-:R-:W-:Y:S04]  /*5dd0*/  LOP3.LUT P4, RZ, R38, 0x1, RZ, 0xc0, !PT ;  /* 0x0000000126ff7812 */ /* 0x010fe8000788c0ff */
[----:B------:R-:W-:Y:S09]  /*5de0*/  P2R R81, PR, RZ, 0x10 ;  /* 0x00000010ff517803 */ /* 0x000ff20000000000 */
[----:B------:R-:W-:Y:S02]  /*5df0*/  @P4 MOV R31, R36 ;  /* 0x00000024001f4202 */ /* 0x000fe40000000f00 */
[----:B------:R-:W-:Y:S01]  /*5e00*/  @P4 LOP3.LUT R29, R37, 0xffff, RZ, 0xc0, !PT ;  /* 0x0000ffff251d4812 */ /* 0x000fe200078ec0ff */
[----:B--23--:R-:W-:Y:S06]  /*5e10*/  @!P0 BRA `(.L_x_96) ;  /* 0x0000000000a48947 */ /* 0x00cfec0003800000 */
[----:B------:R-:W-:Y:S01]  /*5e20*/  IMAD.HI.U32 R20, R66, R25, RZ ;  /* 0x0000001942147227 */ /* 0x000fe200078e00ff */
[----:B------:R-:W-:Y:S02]  /*5e30*/  ISETP.NE.AND P0, PT, R24, 0x1, PT ;  /* 0x000000011800780c */ /* 0x000fe40003f05270 */
[----:B------:R-:W-:Y:S01]  /*5e40*/  ISETP.NE.AND P2, PT, R26, 0x1, PT ;  /* 0x000000011a00780c */ /* 0x000fe20003f45270 */
[-C--:B------:R-:W-:Y:S01]  /*5e50*/  IMAD.HI.U32 R16, R67, R56.reuse, RZ ;  /* 0x0000003843107227 */ /* 0x080fe200078e00ff */
[----:B------:R-:W-:Y:S02]  /*5e60*/  SHF.R.U32.HI R21, RZ, R65, R20 ;  /* 0x00000041ff157219 */ /* 0x000fe40000011614 */
[----:B------:R-:W-:Y:S01]  /*5e70*/  ISETP.NE.AND P3, PT, R28, 0x1, PT ;  /* 0x000000011c00780c */ /* 0x000fe20003f65270 */
[----:B------:R-:W-:Y:S01]  /*5e80*/  IMAD.HI.U32 R40, R29, R25, RZ ;  /* 0x000000191d287227 */ /* 0x000fe200078e00ff */
[----:B------:R-:W-:Y:S02]  /*5e90*/  SHF.R.U32.HI R16, RZ, R57, R16 ;  /* 0x00000039ff107219 */ /* 0x000fe40000011610 */
[----:B------:R-:W-:Y:S01]  /*5ea0*/  SEL R3, R66, R21, !P0 ;  /* 0x0000001542037207 */ /* 0x000fe20004000000 */
[----:B------:R-:W-:Y:S01]  /*5eb0*/  IMAD.HI.U32 R34, R31, R56, RZ ;  /* 0x000000381f227227 */ /* 0x000fe200078e00ff */
[----:B------:R-:W-:Y:S03]  /*5ec0*/  SEL R7, R67, R16, !P3 ;  /* 0x0000001043077207 */ /* 0x000fe60005800000 */
[-C--:B------:R-:W-:Y:S01]  /*5ed0*/  IMAD.HI.U32 R16, R3, R22.reuse, RZ ;  /* 0x0000001603107227 */ /* 0x080fe200078e00ff */
[----:B------:R-:W-:Y:S03]  /*5ee0*/  SHF.R.U32.HI R34, RZ, R57, R34 ;  /* 0x00000039ff227219 */ /* 0x000fe60000011622 */
[----:B------:R-:W-:Y:S01]  /*5ef0*/  IMAD.HI.U32 R20, R7, R22, RZ ;  /* 0x0000001607147227 */ /* 0x000fe200078e00ff */
[----:B------:R-:W-:Y:S02]  /*5f00*/  @P2 SHF.R.U32.HI R3, RZ, R23, R16 ;  /* 0x00000017ff032219 */ /* 0x000fe40000011610 */
[----:B------:R-:W-:Y:S02]  /*5f10*/  SHF.R.U32.HI R16, RZ, R65, R40 ;  /* 0x00000041ff107219 */ /* 0x000fe40000011628 */
[----:B------:R-:W-:Y:S01]  /*5f20*/  @P2 SHF.R.U32.HI R7, RZ, R23, R20 ;  /* 0x00000017ff072219 */ /* 0x000fe20000011614 */
[C---:B------:R-:W-:Y:S01]  /*5f30*/  IMAD R2, R26.reuse, R3, RZ ;  /* 0x000000031a027224 */ /* 0x040fe200078e02ff */
[----:B------:R-:W-:Y:S02]  /*5f40*/  SEL R5, R29, R16, !P0 ;  /* 0x000000101d057207 */ /* 0x000fe40004000000 */
[----:B------:R-:W-:Y:S01]  /*5f50*/  SEL R3, R31, R34, !P3 ;  /* 0x000000221f037207 */ /* 0x000fe20005800000 */
[----:B------:R-:W-:Y:S01]  /*5f60*/  IMAD R4, R26, R7, RZ ;  /* 0x000000071a047224 */ /* 0x000fe200078e02ff */
[C---:B------:R-:W-:Y:S01]  /*5f70*/  ISETP.GE.AND P0, PT, R5.reuse, R2, PT ;  /* 0x000000020500720c */ /* 0x040fe20003f06270 */
[----:B------:R-:W-:Y:S03]  /*5f80*/  IMAD.HI.U32 R6, R5, R22, RZ ;  /* 0x0000001605067227 */ /* 0x000fe600078e00ff */
[----:B------:R-:W-:Y:S01]  /*5f90*/  ISETP.GE.OR P0, PT, R3, R4, P0 ;  /* 0x000000040300720c */ /* 0x000fe20000706670 */
[----:B------:R-:W-:Y:S01]  /*5fa0*/  IMAD.MOV R4, RZ, RZ, -R3 ;  /* 0x000000ffff047224 */ /* 0x000fe200078e0a03 */
[-C--:B------:R-:W-:Y:S03]  /*5fb0*/  SHF.R.U32.HI R6, RZ, R23.reuse, R6 ;  /* 0x00000017ff067219 */ /* 0x080fe60000011606 */
[----:B------:R-:W-:Y:S01]  /*5fc0*/  IMAD R31, R28, R4, R31 ;  /* 0x000000041c1f7224 */ /* 0x000fe200078e021f */
[----:B------:R-:W-:Y:S05]  /*5fd0*/  SEL R15, R5, R6, !P2 ;  /* 0x00000006050f7207 */ /* 0x000fea0005000000 */
[----:B------:R-:W-:Y:S02]  /*5fe0*/  IMAD.MOV R6, RZ, RZ, -R15 ;  /* 0x000000ffff067224 */ /* 0x000fe400078e0a0f */
[C---:B------:R-:W-:Y:S04]  /*5ff0*/  @!P0 IMAD.HI.U32 R2, R3.reuse, R22, RZ ;  /* 0x0000001603028227 */ /* 0x040fe800078e00ff */
[----:B------:R-:W-:Y:S01]  /*6000*/  IMAD R6, R26, R6, R5 ;  /* 0x000000061a067224 */ /* 0x000fe200078e0205 */
[----:B------:R-:W-:Y:S04]  /*6010*/  @!P0 SHF.R.U32.HI R2, RZ, R23, R2 ;  /* 0x00000017ff028219 */ /* 0x000fe80000011602 */
[----:B------:R-:W-:Y:S02]  /*6020*/  @!P0 SEL R0, R3, R2, !P2 ;  /* 0x0000000203008207 */ /* 0x000fe40005000000 */
[----:B------:R-:W-:Y:S02]  /*6030*/  IADD3 R2, PT, PT, -R5, RZ, RZ ;  /* 0x000000ff05027210 */ /* 0x000fe40007ffe1ff */
[----:B------:R-:W-:Y:S01]  /*6040*/  @!P0 IADD3 R8, PT, PT, R15, -R0, RZ ;  /* 0x800000000f088210 */ /* 0x000fe20007ffe0ff */
[----:B------:R-:W-:Y:S02]  /*6050*/  @!P0 IMAD R0, R7, R6, R0 ;  /* 0x0000000607008224 */ /* 0x000fe400078e0200 */
[----:B------:R-:W-:Y:S02]  /*6060*/  IMAD R29, R24, R2, R29 ;  /* 0x00000002181d7224 */ /* 0x000fe400078e021d */
[----:B------:R-:W-:Y:S02]  /*6070*/  @!P0 IMAD R5, R8, R26, R3 ;  /* 0x0000001a08058224 */ /* 0x000fe400078e0203 */
[----:B------:R-:W-:Y:S04]  /*6080*/  @!P0 IMAD.MOV.U32 R3, RZ, RZ, R0 ;  /* 0x000000ffff038224 */ /* 0x000fe800078e0000 */
[----:B------:R-:W-:Y:S02]  /*6090*/  IMAD R31, R3, R28, R31 ;  /* 0x0000001c031f7224 */ /* 0x000fe400078e021f */
[----:B------:R-:W-:Y:S07]  /*60a0*/  IMAD R29, R5, R24, R29 ;  /* 0x00000018051d7224 */ /* 0x000fee00078e021d */
.L_x_96:
[----:B-1----:R-:W-:Y:S01]  /*60b0*/  @!P1 ISETP.NE.AND P0, PT, R10, 0x1, PT ;  /* 0x000000010a00980c */ /* 0x002fe20003f05270 */
[----:B------:R-:W-:Y:S01]  /*60c0*/  @!P1 IMAD.HI.U32 R0, R31, R12, RZ ;  /* 0x0000000c1f009227 */ /* 0x000fe200078e00ff */
[----:B------:R-:W-:Y:S01]  /*60d0*/  @!P1 ISETP.NE.AND P2, PT, R9, 0x1, PT ;  /* 0x000000010900980c */ /* 0x000fe20003f45270 */
[----:B------:R-:W-:Y:S01]  /*60e0*/  ULOP3.LUT UP0, URZ, UR55, 0x1b0, URZ, 0xc0, !UPT ;  /* 0x000001b037ff7892 */ /* 0x000fe2000f80c0ff */
[----:B------:R-:W-:Y:S01]  /*60f0*/  R2UR UR41, R18 ;  /* 0x00000000122972ca */ /* 0x000fe200000e0000 */
[----:B------:R-:W-:Y:S01]  /*6100*/  @!P1 IMAD.HI.U32 R3, R29, R11, RZ ;  /* 0x0000000b1d039227 */ /* 0x000fe200078e00ff */
[----:B------:R-:W-:Y:S02]  /*6110*/  @!P1 SHF.R.U32.HI R0, RZ, R13, R0 ;  /* 0x0000000dff009219 */ /* 0x000fe40000011600 */
[----:B------:R-:W-:Y:S02]  /*6120*/  @P4 SHF.R.U32.HI R79, RZ, 0x10, R37 ;  /* 0x00000010ff4f4819 */ /* 0x000fe40000011625 */
[----:B------:R-:W-:Y:S02]  /*6130*/  @!P1 SHF.R.U32.HI R2, RZ, R14, R3 ;  /* 0x0000000eff029219 */ /* 0x000fe40000011603 */
[----:B------:R-:W-:Y:S02]  /*6140*/  @!P1 SEL R3, R31, R0, !P2 ;  /* 0x000000001f039207 */ /* 0x000fe40005000000 */
[----:B------:R-:W-:Y:S03]  /*6150*/  @!P1 SEL R2, R29, R2, !P0 ;  /* 0x000000021d029207 */ /* 0x000fe60004000000 */
[----:B------:R-:W-:Y:S02]  /*6160*/  USHF.L.U32 UR41, UR41, 0x6, URZ ;  /* 0x0000000629297899 */ /* 0x000fe400080006ff */
[----:B------:R-:W-:Y:S02]  /*6170*/  @!P1 IMAD.IADD R0, R2, 0x1, -R3 ;  /* 0x0000000102009824 */ /* 0x000fe400078e0a03 */
[----:B------:R-:W-:Y:S02]  /*6180*/  @!P1 IMAD.IADD R2, R3, 0x1, -R2 ;  /* 0x0000000103029824 */ /* 0x000fe400078e0a02 */
[----:B------:R-:W-:Y:S02]  /*6190*/  @!P1 IMAD R31, R0, R9, R31 ;  /* 0x00000009001f9224 */ /* 0x000fe400078e021f */
[----:B------:R-:W-:Y:S01]  /*61a0*/  @!P1 IMAD R29, R2, R10, R29 ;  /* 0x0000000a021d9224 */ /* 0x000fe200078e021d */
[----:B------:R-:W-:Y:S06]  /*61b0*/  BRA.U !UP0, `(.L_x_97) ;  /* 0x00000001087c7547 */ /* 0x000fec000b800000 */
[----:B------:R-:W1:Y:S01]  /*61c0*/  LDCU.64 UR8, c[0x4][0x80] ;  /* 0x01001000ff0877ac */ /* 0x000e620008000a00 */
[----:B------:R-:W-:Y:S01]  /*61d0*/  MOV R2, 0x0 ;  /* 0x0000000000027802 */ /* 0x000fe20000000f00 */
[----:B------:R-:W-:Y:S02]  /*61e0*/  HFMA2 R12, -RZ, RZ, 0, 5.9604644775390625e-08 ;  /* 0x00000001ff0c7431 */ /* 0x000fe400000001ff */
[----:B------:R-:W-:Y:S01]  /*61f0*/  IMAD.MOV.U32 R8, RZ, RZ, 0x70 ;  /* 0x00000070ff087424 */ /* 0x000fe200078e00ff */
[----:B------:R2:W3:Y:S01]  /*6200*/  LDC.64 R14, c[0x4][R2] ;  /* 0x01000000020e7b82 */ /* 0x0004e20000000a00 */
[----:B------:R-:W4:Y:S01]  /*6210*/  LDCU.64 UR6, c[0x4][0x88] ;  /* 0x01001100ff0677ac */ /* 0x000f220008000a00 */
[----:B------:R-:W-:Y:S01]  /*6220*/  IMAD.MOV.U32 R13, RZ, RZ, RZ ;  /* 0x000000ffff0d7224 */ /* 0x000fe200078e00ff */
[----:B------:R-:W2:Y:S01]  /*6230*/  LDCU.64 UR4, c[0x4][0x8] ;  /* 0x01000100ff0477ac */ /* 0x000ea20008000a00 */
[----:B-1----:R-:W-:Y:S01]  /*6240*/  MOV R5, UR9 ;  /* 0x0000000900057c02 */ /* 0x002fe20008000f00 */
[----:B------:R-:W-:Y:S01]  /*6250*/  IMAD.U32 R4, RZ, RZ, UR8 ;  /* 0x00000008ff047e24 */ /* 0x000fe2000f8e00ff */
[----:B----4-:R-:W-:Y:S01]  /*6260*/  MOV R7, UR7 ;  /* 0x0000000700077c02 */ /* 0x010fe20008000f00 */
[----:B------:R-:W-:Y:S01]  /*6270*/  IMAD.U32 R6, RZ, RZ, UR6 ;  /* 0x00000006ff067e24 */ /* 0x000fe2000f8e00ff */
[----:B--2---:R-:W-:Y:S01]  /*6280*/  MOV R11, UR5 ;  /* 0x00000005000b7c02 */ /* 0x004fe20008000f00 */
[----:B------:R-:W-:Y:S02]  /*6290*/  IMAD.U32 R10, RZ, RZ, UR4 ;  /* 0x00000004ff0a7e24 */ /* 0x000fe4000f8e00ff */
[----:B------:R-:W-:Y:S07]  /*62a0*/  LEPC R20, `(.L_x_98) ;  /* 0x000000001014794e */ /* 0x000fee0000000000 */
[----:B---3-5:R-:W-:Y:S05]  /*62b0*/  CALL.ABS.NOINC R14 ;  /* 0x000000000e007343 */ /* 0x028fea0003c00000 */
.L_x_98:
[----:B------:R-:W1:Y:S01]  /*62c0*/  LDCU.64 UR8, c[0x4][0x80] ;  /* 0x01001000ff0877ac */ /* 0x000e620008000a00 */
[----:B------:R-:W2:Y:S01]  /*62d0*/  LDC.64 R2, c[0x4][R2] ;  /* 0x0100000002027b82 */ /* 0x000ea20000000a00 */
[----:B------:R-:W-:Y:S02]  /*62e0*/  HFMA2 R12, -RZ, RZ, 0, 5.9604644775390625e-08 ;  /* 0x00000001ff0c7431 */ /* 0x000fe400000001ff */
[----:B------:R-:W-:Y:S02]  /*62f0*/  IMAD.MOV.U32 R8, RZ, RZ, 0x70 ;  /* 0x00000070ff087424 */ /* 0x000fe400078e00ff */
[----:B------:R-:W-:Y:S01]  /*6300*/  IMAD.MOV.U32 R13, RZ, RZ, RZ ;  /* 0x000000ffff0d7224 */ /* 0x000fe200078e00ff */
[----:B------:R-:W3:Y:S01]  /*6310*/  LDCU.64 UR6, c[0x4][0x88] ;  /* 0x01001100ff0677ac */ /* 0x000ee20008000a00 */
[----:B------:R-:W4:Y:S01]  /*6320*/  LDCU.64 UR4, c[0x4][0x8] ;  /* 0x01000100ff0477ac */ /* 0x000f220008000a00 */
[----:B-1----:R-:W-:Y:S02]  /*6330*/  MOV R4, UR8 ;  /* 0x0000000800047c02 */ /* 0x002fe40008000f00 */
[----:B------:R-:W-:Y:S02]  /*6340*/  MOV R5, UR9 ;  /* 0x0000000900057c02 */ /* 0x000fe40008000f00 */
[----:B---3--:R-:W-:Y:S01]  /*6350*/  MOV R7, UR7 ;  /* 0x0000000700077c02 */ /* 0x008fe20008000f00 */
[----:B------:R-:W-:Y:S01]  /*6360*/  IMAD.U32 R6, RZ, RZ, UR6 ;  /* 0x00000006ff067e24 */ /* 0x000fe2000f8e00ff */
[----:B----4-:R-:W-:Y:S01]  /*6370*/  MOV R11, UR5 ;  /* 0x00000005000b7c02 */ /* 0x010fe20008000f00 */
[----:B------:R-:W-:Y:S02]  /*6380*/  IMAD.U32 R10, RZ, RZ, UR4 ;  /* 0x00000004ff0a7e24 */ /* 0x000fe4000f8e00ff */
[----:B------:R-:W-:Y:S07]  /*6390*/  LEPC R20, `(.L_x_97) ;  /* 0x000000001014794e */ /* 0x000fee0000000000 */
[----:B--2---:R-:W-:Y:S05]  /*63a0*/  CALL.ABS.NOINC R2 ;  /* 0x0000000002007343 */ /* 0x004fea0003c00000 */
.L_x_97:
[----:B------:R-:W-:Y:S01]  /*63b0*/  ISETP.NE.U32.AND P3, PT, R54, RZ, PT ;  /* 0x000000ff3600720c */ /* 0x000fe20003f65070 */
[----:B------:R-:W-:Y:S01]  /*63c0*/  UISETP.NE.U32.AND UP0, UPT, UR46, URZ, UPT ;  /* 0x000000ff2e00728c */ /* 0x000fe2000bf05070 */
[----:B------:R-:W-:Y:S02]  /*63d0*/  ISETP.NE.AND P6, PT, R78, RZ, PT ;  /* 0x000000ff4e00720c */ /* 0x000fe40003fc5270 */
[----:B------:R-:W-:Y:S01]  /*63e0*/  ISETP.NE.AND.EX P3, PT, R55, RZ, PT, P3 ;  /* 0x000000ff3700720c */ /* 0x000fe20003f65330 */
[----:B------:R-:W-:Y:S01]  /*63f0*/  UISETP.NE.AND.EX UP0, UPT, UR47, URZ, UPT, UP0 ;  /* 0x000000ff2f00728c */ /* 0x000fe2000bf05300 */
[----:B------:R-:W-:Y:S02]  /*6400*/  ISETP.NE.U32.AND P1, PT, RZ, UR36, PT ;  /* 0x00000024ff007c0c */ /* 0x000fe4000bf25070 */
[----:B------:R-:W-:Y:S02]  /*6410*/  PLOP3.LUT P0, PT, PT, PT, PT, 0x8, 0x80 ;  /* 0x000000000080781c */ /* 0x000fe40003f0e170 */
[----:B------:R-:W-:Y:S05]  /*6420*/  ISETP.NE.AND.EX P1, PT, RZ, UR37, PT, P1 ;  /* 0x00000025ff007c0c */ /* 0x000fea000bf25310 */
[----:B------:R-:W-:Y:S02]  /*6430*/  @P6 PLOP3.LUT P0, PT, P3, PT, PT, 0x80, 0x8 ;  /* 0x000000000008681c */ /* 0x000fe40001f0f070 */
[----:B------:R-:W-:Y:S11]  /*6440*/  @!P3 BRA `(.L_x_99) ;  /* 0x00000000002cb947 */ /* 0x000ff60003800000 */
[----:B------:R-:W-:Y:S01]  /*6450*/  ISETP.NE.U32.AND P2, PT, R52, RZ, PT ;  /* 0x000000ff3400720c */ /* 0x000fe20003f45070 */
[----:B------:R-:W-:Y:S03]  /*6460*/  IMAD.MOV.U32 R63, RZ, RZ, 0x1 ;  /* 0x00000001ff3f7424 */ /* 0x000fe600078e00ff */
[----:B------:R-:W-:Y:S11]  /*6470*/  ISETP.NE.AND.EX P2, PT, R53, RZ, PT, P2 ;  /* 0x000000ff3500720c */ /* 0x000ff60003f45320 */
[----:B------:R-:W-:Y:S02]  /*6480*/  @!UPT UIADD3 URZ, UPT, UPT, URZ, URZ, URZ ;  /* 0x000000fffffff290 */ /* 0x000fe4000fffe0ff */
[----:B------:R-:W1:Y:S01]  /*6490*/  @P2 LDC.64 R2, c[0x0][0x888] ;  /* 0x00022200ff022b82 */ /* 0x000e620000000a00 */
[----:B------:R-:W-:Y:S04]  /*64a0*/  @P2 IMAD R0, R19, R54, RZ ;  /* 0x0000003613002224 */ /* 0x000fe800078e02ff */
[----:B-1----:R-:W-:Y:S04]  /*64b0*/  @P2 IMAD.WIDE R2, R0, 0x4, R2 ;  /* 0x0000000400022825 */ /* 0x002fe800078e0202 */
[----:B------:R-:W-:Y:S01]  /*64c0*/  HFMA2 R0, -RZ, RZ, 0, 5.9604644775390625e-08 ;  /* 0x00000001ff007431 */ /* 0x000fe200000001ff */
[----:B-----5:R1:W5:Y:S04]  /*64d0*/  @P2 LDG.E R35, desc[UR50][R2.64] ;  /* 0x0000003202232981 */ /* 0x020368000c1e1900 */
[----:B------:R-:W-:Y:S01]  /*64e0*/  @!P2 PRMT R63, R0, 0x7610, R63 ;  /* 0x00007610003fa816 */ /* 0x000fe2000000003f */
[----:B-1----:R-:W2:Y:S06]  /*64f0*/  @!P2 LDC R35, c[0x0][0x880] ;  /* 0x00022000ff23ab82 */ /* 0x002eac0000000800 */
.L_x_99:
[----:B------:R-:W-:Y:S05]  /*6500*/  BRA.U !UP0, `(.L_x_100) ;  /* 0x0000000108207547 */ /* 0x000fea000b800000 */
[----:B------:R-:W-:Y:S04]  /*6510*/  ISETP.NE.U32.AND P2, PT, RZ, UR38, PT ;  /* 0x00000026ff007c0c */ /* 0x000fe8000bf45070 */
[----:B------:R-:W-:Y:S11]  /*6520*/  ISETP.NE.AND.EX P2, PT, RZ, UR39, PT, P2 ;  /* 0x00000027ff007c0c */ /* 0x000ff6000bf45320 */
[----:B------:R-:W-:Y:S02]  /*6530*/  @!UPT UIADD3 URZ, UPT, UPT, URZ, URZ, URZ ;  /* 0x000000fffffff290 */ /* 0x000fe4000fffe0ff */
[----:B------:R-:W1:Y:S01]  /*6540*/  @P2 LDC.64 R2, c[0x0][0x8a8] ;  /* 0x00022a00ff022b82 */ /* 0x000e620000000a00 */
[----:B------:R-:W-:Y:S04]  /*6550*/  @P2 IMAD R5, R19, UR46, RZ ;  /* 0x0000002e13052c24 */ /* 0x000fe8000f8e02ff */
[----:B-1----:R-:W-:Y:S05]  /*6560*/  @P2 IMAD.WIDE R2, R5, 0x4, R2 ;  /* 0x0000000405022825 */ /* 0x002fea00078e0202 */
[----:B-----5:R1:W5:Y:S02]  /*6570*/  @P2 LDG.E R33, desc[UR50][R2.64] ;  /* 0x0000003202212981 */ /* 0x020364000c1e1900 */
[----:B-1----:R-:W3:Y:S02]  /*6580*/  @!P2 LDC R33, c[0x0][0x8a0] ;  /* 0x00022800ff21ab82 */ /* 0x002ee40000000800 */
.L_x_100:
[----:B--2--5:R-:W-:Y:S01]  /*6590*/  FSETP.NEU.AND P2, PT, R35, RZ, PT ;  /* 0x000000ff2300720b */ /* 0x024fe20003f4d000 */
[----:B------:R-:W-:Y:S01]  /*65a0*/  IMAD.SHL.U32 R88, R45, 0x40, RZ ;  /* 0x000000402d587824 */ /* 0x000fe200078e00ff */
[----:B------:R-:W-:Y:S01]  /*65b0*/  SEL R5, RZ, 0xffffffff, P1 ;  /* 0xffffffffff057807 */ /* 0x000fe20000800000 */
[----:B------:R-:W-:Y:S01]  /*65c0*/  BSSY B1, `(.L_x_101) ;  /* 0x0000045000017945 */ /* 0x000fe20003800000 */
[----:B------:R-:W-:Y:S01]  /*65d0*/  @P6 LOP3.LUT P1, RZ, R63, 0xff, RZ, 0xc0, !PT ;  /* 0x000000ff3fff6812 */ /* 0x000fe2000782c0ff */
[----:B------:R-:W-:Y:S01]  /*65e0*/  IMAD.HI.U32 R9, R88, R61, RZ ;  /* 0x0000003d58097227 */ /* 0x000fe200078e00ff */
[----:B------:R-:W-:Y:S02]  /*65f0*/  @P6 SEL R2, RZ, 0xffffffff, P2 ;  /* 0xffffffffff026807 */ /* 0x000fe40001000000 */
[----:B------:R-:W-:Y:S01]  /*6600*/  LOP3.LUT R39, R74, 0x1, RZ, 0x3c, !PT ;  /* 0x000000014a277812 */ /* 0x000fe200078e3cff */
[----:B------:R-:W-:Y:S01]  /*6610*/  IMAD.MOV.U32 R85, RZ, RZ, 0x1 ;  /* 0x00000001ff557424 */ /* 0x000fe200078e00ff */
[----:B------:R-:W-:Y:S01]  /*6620*/  @P0 SEL R2, R5, R2, !P1 ;  /* 0x0000000205020207 */ /* 0x000fe20004800000 */
[----:B------:R-:W-:Y:S01]  /*6630*/  IMAD.IADD R34, R32, 0x1, R17 ;  /* 0x0000000120227824 */ /* 0x000fe200078e0211 */
[----:B------:R-:W-:Y:S01]  /*6640*/  ISETP.NE.AND P0, PT, R60, 0x1, PT ;  /* 0x000000013c00780c */ /* 0x000fe20003f05270 */
[----:B------:R-:W-:Y:S01]  /*6650*/  IMAD.U32 R86, RZ, RZ, UR58 ;  /* 0x0000003aff567e24 */ /* 0x000fe2000f8e00ff */
[----:B------:R-:W-:Y:S02]  /*6660*/  @P6 LOP3.LUT R2, R2, 0x1, RZ, 0xc0, !PT ;  /* 0x0000000102026812 */ /* 0x000fe400078ec0ff */
[----:B------:R-:W-:Y:S02]  /*6670*/  CS2R R50, SRZ ;  /* 0x0000000000327805 */ /* 0x000fe4000001ff00 */
[----:B------:R-:W-:Y:S02]  /*6680*/  SHF.R.U32.HI R9, RZ, R58, R9 ;  /* 0x0000003aff097219 */ /* 0x000fe40000011609 */
[----:B------:R-:W-:Y:S02]  /*6690*/  CS2R R48, SRZ ;  /* 0x0000000000307805 */ /* 0x000fe4000001ff00 */
[----:B------:R-:W-:Y:S01]  /*66a0*/  ISETP.NE.U32.OR P4, PT, R2, 0x1, !P6 ;  /* 0x000000010200780c */ /* 0x000fe20007785470 */
[----:B------:R-:W-:Y:S01]  /*66b0*/  IMAD.U32 R2, RZ, RZ, UR58 ;  /* 0x0000003aff027e24 */ /* 0x000fe2000f8e00ff */
[----:B------:R-:W-:Y:S02]  /*66c0*/  SEL R82, R88, R9, !P0 ;  /* 0x0000000958527207 */ /* 0x000fe40004000000 */
[----:B------:R-:W-:Y:S02]  /*66d0*/  CS2R R42, SRZ ;  /* 0x00000000002a7805 */ /* 0x000fe4000001ff00 */
[----:B------:R-:W-:Y:S02]  /*66e0*/  ISETP.NE.AND P0, PT, R59, 0x1, PT ;  /* 0x000000013b00780c */ /* 0x000fe40003f05270 */
[----:B------:R-:W-:Y:S02]  /*66f0*/  CS2R R40, SRZ ;  /* 0x0000000000287805 */ /* 0x000fe4000001ff00 */
[----:B------:R-:W-:Y:S01]  /*6700*/  LEA R0, R2, UR52, 0x3 ;  /* 0x0000003402007c11 */ /* 0x000fe2000f8e18ff */
[----:B------:R-:W-:Y:S01]  /*6710*/  IMAD.HI.U32 R83, R82, UR48, RZ ;  /* 0x0000003052537c27 */ /* 0x000fe2000f8e00ff */
[----:B------:R-:W-:Y:S02]  /*6720*/  LEA R84, R30, UR52, 0x3 ;  /* 0x000000341e547c11 */ /* 0x000fe4000f8e18ff */
[----:B------:R-:W-:Y:S02]  /*6730*/  SHF.L.U32 R3, R73, 0x1f, RZ ;  /* 0x0000001f49037819 */ /* 0x000fe400000006ff */
[----:B------:R-:W-:Y:S02]  /*6740*/  SHF.R.U32.HI R83, RZ, UR49, R83 ;  /* 0x00000031ff537c19 */ /* 0x000fe40008011653 */
[----:B------:R-:W-:Y:S02]  /*6750*/  @P4 SHF.L.U32 R7, R39, 0x1f, RZ ;  /* 0x0000001f27074819 */ /* 0x000fe400000006ff */
[----:B------:R-:W-:Y:S02]  /*6760*/  SEL R83, R82, R83, !P0 ;  /* 0x0000005352537207 */ /* 0x000fe40004000000 */
[----:B------:R-:W1:Y:S01]  /*6770*/  @P4 SYNCS.PHASECHK.TRANS64.TRYWAIT P1, [R0+URZ+0x1a0], R7 ;  /* 0x0001a007000045a7 */ /* 0x000e6200080211ff */
[----:B------:R-:W-:Y:S02]  /*6780*/  SEL R2, RZ, 0xffffffff, P2 ;  /* 0xffffffffff027807 */ /* 0x000fe40001000000 */
[----:B------:R-:W-:Y:S01]  /*6790*/  LOP3.LUT P2, R89, R63, 0xff, RZ, 0xc0, !PT ;  /* 0x000000ff3f597812 */ /* 0x000fe2000784c0ff */
[----:B------:R-:W-:Y:S01]  /*67a0*/  IMAD.MOV R4, RZ, RZ, -R83 ;  /* 0x000000ffff047224 */ /* 0x000fe200078e0a53 */
[----:B------:R-:W-:Y:S02]  /*67b0*/  P2R R90, PR, RZ, 0x10 ;  /* 0x00000010ff5a7803 */ /* 0x000fe40000000000 */
[----:B------:R-:W-:Y:S01]  /*67c0*/  @P3 SEL R2, R5, R2, !P2 ;  /* 0x0000000205023207 */ /* 0x000fe20005000000 */
[--C-:B------:R-:W-:Y:S02]  /*67d0*/  IMAD.MOV R5, RZ, RZ, -R82.reuse ;  /* 0x000000ffff057224 */ /* 0x100fe400078e0a52 */
[----:B------:R-:W-:Y:S01]  /*67e0*/  IMAD R82, R59, R4, R82 ;  /* 0x000000043b527224 */ /* 0x000fe200078e0252 */
[----:B------:R-:W-:Y:S01]  /*67f0*/  LOP3.LUT R2, R2, 0x1, RZ, 0xc0, !PT ;  /* 0x0000000102027812 */ /* 0x000fe200078ec0ff */
[----:B------:R-:W-:Y:S03]  /*6800*/  IMAD R88, R60, R5, R88 ;  /* 0x000000053c587224 */ /* 0x000fe600078e0258 */
[----:B------:R-:W-:Y:S01]  /*6810*/  ISETP.NE.U32.AND P2, PT, R2, 0x1, PT ;  /* 0x000000010200780c */ /* 0x000fe20003f45070 */
[----:B------:R2:W4:Y:S03]  /*6820*/  SYNCS.PHASECHK.TRANS64.TRYWAIT P0, [R84+URZ+0x1f0], R3 ;  /* 0x0001f003540075a7 */ /* 0x00052600080011ff */
[----:B------:R-:W-:Y:S02]  /*6830*/  P2R R87, PR, RZ, 0x4 ;  /* 0x00000004ff577803 */ /* 0x000fe40000000000 */
[----:B-1----:R-:W-:Y:S01]  /*6840*/  @P4 SEL R85, RZ, 0x1, !P1 ;  /* 0x00000001ff554807 */ /* 0x002fe20004800000 */
[----:B--2---:R-:W-:Y:S06]  /*6850*/  @!P4 BRA `(.L_x_102) ;  /* 0x00000000006cc947 */ /* 0x004fec0003800000 */
[----:B------:R-:W-:Y:S01]  /*6860*/  HFMA2 R43, -RZ, RZ, 0, 0 ;  /* 0x00000000ff2b7431 */ /* 0x000fe200000001ff */
[----:B------:R-:W-:Y:S01]  /*6870*/  ISETP.NE.AND P1, PT, R85, RZ, PT ;  /* 0x000000ff5500720c */ /* 0x000fe20003f25270 */
[----:B------:R-:W-:Y:S01]  /*6880*/  IMAD.U32 R2, RZ, RZ, UR58 ;  /* 0x0000003aff027e24 */ /* 0x000fe2000f8e00ff */
[----:B------:R-:W-:Y:S11]  /*6890*/  BSSY B0, `(.L_x_103) ;  /* 0x0000005000007945 */ /* 0x000ff60003800000 */
[----:B------:R-:W-:Y:S05]  /*68a0*/  @P1 BRA `(.L_x_104) ;  /* 0x00000000000c1947 */ /* 0x000fea0003800000 */
[----:B------:R-:W-:Y:S04]  /*68b0*/  SHF.L.U32 R5, R39, 0x1f, RZ ;  /* 0x0000001f27057819 */ /* 0x000fe800000006ff */
[----:B------:R-:W1:Y:S02]  /*68c0*/  SYNCS.PHASECHK.TRANS64.TRYWAIT P1, [R0+URZ+0x1a0], R5 ;  /* 0x0001a005000075a7 */ /* 0x000e6400080211ff */
[----:B-1----:R-:W-:Y:S05]  /*68d0*/  @!P1 BRA `(.L_x_105) ;  /* 0x0000002400609947 */ /* 0x002fea0003800000 */
.L_x_104:
[----:B------:R-:W-:Y:S05]  /*68e0*/  BSYNC B0 ;  /* 0x0000000000007941 */ /* 0x000fea0003800000 */
.L_x_103:
[----:B------:R-:W-:Y:S01]  /*68f0*/  ISETP.NE.AND P1, PT, R87, RZ, PT ;  /* 0x000000ff5700720c */ /* 0x000fe20003f25270 */
[----:B------:R-:W-:Y:S01]  /*6900*/  IMAD.MOV.U32 R42, RZ, RZ, RZ ;  /* 0x000000ffff2a7224 */ /* 0x000fe200078e00ff */
[----:B------:R-:W-:Y:S02]  /*6910*/  CS2R R40, SRZ ;  /* 0x0000000000287805 */ /* 0x000fe4000001ff00 */
[----:B------:R-:W-:Y:S02]  /*6920*/  CS2R R50, SRZ ;  /* 0x0000000000327805 */ /* 0x000fe4000001ff00 */
[----:B------:R-:W-:Y:S07]  /*6930*/  CS2R R48, SRZ ;  /* 0x0000000000307805 */ /* 0x000fee000001ff00 */
[----:B-1----:R-:W-:Y:S01]  /*6940*/  @P1 IMAD R0, R2, 0x800, R75 ;  /* 0x0000080002001824 */ /* 0x002fe200078e024b */
[----:B------:R-:W-:Y:S05]  /*6950*/  @P1 WARPSYNC.ALL ;  /* 0x0000000000001948 */ /* 0x000fea0003800000 */
[----:B------:R-:W-:Y:S01]  /*6960*/  @P1 LEA R5, R0, UR52, 0x1 ;  /* 0x0000003400051c11 */ /* 0x000fe2000f8e08ff */
[----:B------:R-:W-:Y:S04]  /*6970*/  UIADD3 UR4, UPT, UPT, UR58, 0x1, URZ ;  /* 0x000000013a047890 */ /* 0x000fe8000fffe0ff */
[----:B------:R1:W2:Y:S01]  /*6980*/  @P1 LDSM.16.M88.4 R40, [R5+0x400] ;  /* 0x000400000528183b */ /* 0x0002a20000000200 */
[----:B------:R-:W-:Y:S01]  /*6990*/  @P1 IMAD R0, R80, 0x2, R5 ;  /* 0x0000000250001824 */ /* 0x000fe200078e0205 */
[----:B------:R-:W-:Y:S04]  /*69a0*/  UISETP.NE.AND UP0, UPT, UR4, 0x3, UPT ;  /* 0x000000030400788c */ /* 0x000fe8000bf05270 */
[----:B------:R1:W1:Y:S01]  /*69b0*/  @P1 LDSM.16.M88.4 R48, [R0+0x400] ;  /* 0x000400000030183b */ /* 0x0002620000000200 */
[----:B------:R-:W-:Y:S01]  /*69c0*/  USEL UR4, UR4, URZ, UP0 ;  /* 0x000000ff04047287 */ /* 0x000fe20008000000 */
[----:B------:R-:W-:Y:S04]  /*69d0*/  PLOP3.LUT P1, PT, PT, PT, UP0, 0x80, 0x8 ;  /* 0x000000000008781c */ /* 0x000fe80003f2f008 */
[----:B------:R-:W-:Y:S01]  /*69e0*/  SEL R2, RZ, 0x1, P1 ;  /* 0x00000001ff027807 */ /* 0x000fe20000800000 */
[----:B------:R-:W-:Y:S03]  /*69f0*/  IMAD.U32 R86, RZ, RZ, UR4 ;  /* 0x00000004ff567e24 */ /* 0x000fe6000f8e00ff */
[----:B------:R-:W-:Y:S02]  /*6a00*/  LOP3.LUT R39, R39, R2, RZ, 0x3c, !PT ;  /* 0x0000000227277212 */ /* 0x000fe400078e3cff */
.L_x_102:
[----:B------:R-:W-:Y:S05]  /*6a10*/  BSYNC B1 ;  /* 0x0000000000017941 */ /* 0x000fea0003800000 */
.L_x_101:
[----:B-1----:R-:W-:Y:S04]  /*6a20*/  SHF.R.U32.HI R0, RZ, 0x15, R34 ;  /* 0x00000015ff007819 */ /* 0x002fe80000011622 */
[----:B------:R-:W-:Y:S01]  /*6a30*/  LOP3.LUT P1, RZ, R0, 0x3, R77, 0x48, !PT ;  /* 0x0000000300ff7812 */ /* 0x000fe2000782484d */
[----:B------:R-:W-:Y:S01]  /*6a40*/  @!UPT UIADD3 URZ, UPT, UPT, URZ, URZ, URZ ;  /* 0x000000fffffff290 */ /* 0x000fe2000fffe0ff */
[----:B----4-:R-:W-:Y:S11]  /*6a50*/  @P0 BRA `(.L_x_106) ;  /* 0x0000000000080947 */ /* 0x010ff60003800000 */
[----:B------:R-:W1:Y:S02]  /*6a60*/  SYNCS.PHASECHK.TRANS64.TRYWAIT P0, [R84+URZ+0x1f0], R3 ;  /* 0x0001f003540075a7 */ /* 0x000e6400080011ff */
[----:B-1----:R-:W-:Y:S05]  /*6a70*/  @!P0 BRA `(.L_x_107) ;  /* 0x00000024000c8947 */ /* 0x002fea0003800000 */
.L_x_106:
[----:B------:R-:W-:Y:S05]  /*6a80*/  @!P1 BRA `(.L_x_108) ;  /* 0x0000000000409947 */ /* 0x000fea0003800000 */
[----:B------:R-:W4:Y:S01]  /*6a90*/  LDCU.64 UR8, c[0x4][0x70] ;  /* 0x01000e00ff0877ac */ /* 0x000f220008000a00 */
[----:B-1----:R-:W-:Y:S01]  /*6aa0*/  MOV R3, 0x0 ;  /* 0x0000000000037802 */ /* 0x002fe20000000f00 */
[----:B------:R-:W-:Y:S02]  /*6ab0*/  HFMA2 R12, -RZ, RZ, 0, 5.9604644775390625e-08 ;  /* 0x00000001ff0c7431 */ /* 0x000fe400000001ff */
[----:B------:R-:W-:Y:S02]  /*6ac0*/  IMAD.MOV.U32 R8, RZ, RZ, 0x192 ;  /* 0x00000192ff087424 */ /* 0x000fe400078e00ff */
[----:B------:R-:W-:Y:S01]  /*6ad0*/  IMAD.MOV.U32 R13, RZ, RZ, RZ ;  /* 0x000000ffff0d7224 */ /* 0x000fe200078e00ff */
[----:B------:R-:W1:Y:S01]  /*6ae0*/  LDCU.64 UR6, c[0x4][0x78] ;  /* 0x01000f00ff0677ac */ /* 0x000e620008000a00 */
[----:B------:R-:W2:Y:S01]  /*6af0*/  LDC.64 R2, c[0x4][R3] ;  /* 0x0100000003027b82 */ /* 0x000ea20000000a00 */
[----:B------:R-:W5:Y:S01]  /*6b00*/  LDCU.64 UR4, c[0x4][0x10] ;  /* 0x01000200ff0477ac */ /* 0x000f620008000a00 */
[----:B----4-:R-:W-:Y:S01]  /*6b10*/  MOV R5, UR9 ;  /* 0x0000000900057c02 */ /* 0x010fe20008000f00 */
[----:B------:R-:W-:Y:S01]  /*6b20*/  IMAD.U32 R4, RZ, RZ, UR8 ;  /* 0x00000008ff047e24 */ /* 0x000fe2000f8e00ff */
[----:B-1----:R-:W-:Y:S01]  /*6b30*/  MOV R7, UR7 ;  /* 0x0000000700077c02 */ /* 0x002fe20008000f00 */
[----:B------:R-:W-:Y:S01]  /*6b40*/  IMAD.U32 R6, RZ, RZ, UR6 ;  /* 0x00000006ff067e24 */ /* 0x000fe2000f8e00ff */
[----:B-----5:R-:W-:Y:S01]  /*6b50*/  MOV R11, UR5 ;  /* 0x00000005000b7c02 */ /* 0x020fe20008000f00 */
[----:B------:R-:W-:Y:S02]  /*6b60*/  IMAD.U32 R10, RZ, RZ, UR4 ;  /* 0x00000004ff0a7e24 */ /* 0x000fe4000f8e00ff */
[----:B------:R-:W-:Y:S07]  /*6b70*/  LEPC R20, `(.L_x_108) ;  /* 0x000000001014794e */ /* 0x000fee0000000000 */
[----:B--23--:R-:W-:Y:S05]  /*6b80*/  CALL.ABS.NOINC R2 ;  /* 0x0000000002007343 */ /* 0x00cfea0003c00000 */
.L_x_108:
[----:B--2---:R-:W-:Y:S01]  /*6b90*/  SHF.L.U32 R20, R40, 0x10, RZ ;  /* 0x0000001028147819 */ /* 0x004fe200000006ff */
[----:B------:R-:W-:Y:S05]  /*6ba0*/  WARPSYNC.ALL ;  /* 0x0000000000007948 */ /* 0x000fea0003800000 */
[----:B------:R-:W-:Y:S01]  /*6bb0*/  R2UR UR4, R34 ;  /* 0x00000000220472ca */ /* 0x000fe200000e0000 */
[----:B------:R-:W-:Y:S01]  /*6bc0*/  BSSY.RECONVERGENT B0, `(.L_x_109) ;  /* 0x0000052000007945 */ /* 0x000fe20003800200 */
[----:B------:R-:W-:Y:S02]  /*6bd0*/  LOP3.LUT R21, R40, 0xffff0000, RZ, 0xc0, !PT ;  /* 0xffff000028157812 */ /* 0x000fe400078ec0ff */
[----:B------:R-:W-:Y:S02]  /*6be0*/  LOP3.LUT R36, R41, 0xffff0000, RZ, 0xc0, !PT ;  /* 0xffff000029247812 */ /* 0x000fe400078ec0ff */
[----:B------:R-:W-:Y:S02]  /*6bf0*/  SHF.L.U32 R37, R48, 0x10, RZ ;  /* 0x0000001030257819 */ /* 0x000fe400000006ff */
[----:B------:R-:W-:Y:S02]  /*6c00*/  MOV R70, UR58 ;  /* 0x0000003a00467c02 */ /* 0x000fe40008000f00 */
[----:B------:R-:W-:Y:S02]  /*6c10*/  LOP3.LUT R38, R51, 0xffff0000, RZ, 0xc0, !PT ;  /* 0xffff000033267812 */ /* 0x000fe400078ec0ff */
[----:B------:R-:W-:Y:S01]  /*6c20*/  LEA R92, R70, R75, 0xb ;  /* 0x0000004b465c7211 */ /* 0x000fe200078e58ff */
[----:B------:R-:W3:Y:S01]  /*6c30*/  LDTM.16dp256bit.x4 R4, tmem[UR4] ;  /* 0x00000004000479ee */ /* 0x000ee20008120000 */
[----:B------:R-:W-:Y:S02]  /*6c40*/  SHF.L.U32 R91, R80, 0x1, RZ ;  /* 0x00000001505b7819 */ /* 0x000fe400000006ff */
[----:B------:R-:W-:Y:S02]  /*6c50*/  LEA R93, R92, UR52, 0x1 ;  /* 0x000000345c5d7c11 */ /* 0x000fe4000f8e08ff */
[----:B------:R-:W-:Y:S02]  /*6c60*/  ISETP.NE.AND P0, PT, R76, RZ, PT ;  /* 0x000000ff4c00720c */ /* 0x000fe40003f05270 */
[----:B------:R-:W-:Y:S01]  /*6c70*/  IADD3 R92, PT, PT, R91, 0x400, R93 ;  /* 0x000004005b5c7810 */ /* 0x000fe20007ffe05d */
[C---:B---3--:R-:W-:Y:S01]  /*6c80*/  FMUL R0, R33.reuse, R4 ;  /* 0x0000000421007220 */ /* 0x048fe20000400000 */
[C---:B------:R-:W-:Y:S01]  /*6c90*/  FMUL R2, R33.reuse, R5 ;  /* 0x0000000521027220 */ /* 0x040fe20000400000 */
[C---:B-1----:R-:W-:Y:S01]  /*6ca0*/  FMUL R3, R33.reuse, R6 ;  /* 0x0000000621037220 */ /* 0x042fe20000400000 */
[----:B------:R-:W-:Y:S01]  /*6cb0*/  FMUL R7, R33, R7 ;  /* 0x0000000721077220 */ /* 0x000fe20000400000 */
[----:B------:R-:W-:Y:S01]  /*6cc0*/  FFMA R0, R35, R20, R0 ;  /* 0x0000001423007223 */ /* 0x000fe20000000000 */
[----:B------:R-:W-:Y:S01]  /*6cd0*/  SHF.L.U32 R20, R41, 0x10, RZ ;  /* 0x0000001029147819 */ /* 0x000fe200000006ff */
[----:B------:R-:W-:Y:S01]  /*6ce0*/  FFMA R2, R35, R21, R2 ;  /* 0x0000001523027223 */ /* 0x000fe20000000002 */
[----:B------:R-:W-:Y:S01]  /*6cf0*/  SHF.L.U32 R21, R43, 0x10, RZ ;  /* 0x000000102b157819 */ /* 0x000fe200000006ff */
[C---:B------:R-:W-:Y:S01]  /*6d00*/  FMUL R4, R33.reuse, R8 ;  /* 0x0000000821047220 */ /* 0x040fe20000400000 */
[----:B------:R-:W-:Y:S01]  /*6d10*/  FMUL R5, R33, R9 ;  /* 0x0000000921057220 */ /* 0x000fe20000400000 */
[C---:B------:R-:W-:Y:S01]  /*6d20*/  FFMA R3, R35.reuse, R20, R3 ;  /* 0x0000001423037223 */ /* 0x040fe20000000003 */
[----:B------:R-:W-:Y:S01]  /*6d30*/  SHF.L.U32 R20, R42, 0x10, RZ ;  /* 0x000000102a147819 */ /* 0x000fe200000006ff */
[----:B------:R-:W-:Y:S01]  /*6d40*/  FFMA R7, R35, R36, R7 ;  /* 0x0000002423077223 */ /* 0x000fe20000000007 */
[----:B------:R-:W-:Y:S01]  /*6d50*/  LOP3.LUT R36, R43, 0xffff0000, RZ, 0xc0, !PT ;  /* 0xffff00002b247812 */ /* 0x000fe200078ec0ff */
[----:B------:R-:W-:Y:S01]  /*6d60*/  FMUL R6, R33, R10 ;  /* 0x0000000a21067220 */ /* 0x000fe20000400000 */
[----:B------:R-:W-:Y:S01]  /*6d70*/  F2FP.BF16.F32.PACK_AB R44, R2, R0 ;  /* 0x00000000022c723e */ /* 0x000fe200000010ff */
[----:B------:R-:W-:Y:S01]  /*6d80*/  FFMA R4, R35, R20, R4 ;  /* 0x0000001423047223 */ /* 0x000fe20000000004 */
[----:B------:R-:W-:Y:S01]  /*6d90*/  LOP3.LUT R20, R42, 0xffff0000, RZ, 0xc0, !PT ;  /* 0xffff00002a147812 */ /* 0x000fe200078ec0ff */
[----:B------:R-:W-:Y:S01]  /*6da0*/  FMUL R11, R33, R11 ;  /* 0x0000000b210b7220 */ /* 0x000fe20000400000 */
[----:B------:R-:W-:Y:S01]  /*6db0*/  F2FP.BF16.F32.PACK_AB R45, R7, R3 ;  /* 0x00000003072d723e */ /* 0x000fe200000010ff */
[C---:B------:R-:W-:Y:S01]  /*6dc0*/  FMUL R8, R33.reuse, R12 ;  /* 0x0000000c21087220 */ /* 0x040fe20000400000 */
[----:B------:R-:W-:Y:S01]  /*6dd0*/  FMUL R9, R33, R13 ;  /* 0x0000000d21097220 */ /* 0x000fe20000400000 */
[C---:B------:R-:W-:Y:S01]  /*6de0*/  FFMA R5, R35.reuse, R20, R5 ;  /* 0x0000001423057223 */ /* 0x040fe20000000005 */
[----:B------:R-:W-:Y:S01]  /*6df0*/  LOP3.LUT R20, R48, 0xffff0000, RZ, 0xc0, !PT ;  /* 0xffff000030147812 */ /* 0x000fe200078ec0ff */
[----:B------:R-:W-:Y:S01]  /*6e00*/  FFMA R6, R35, R21, R6 ;  /* 0x0000001523067223 */ /* 0x000fe20000000006 */
[----:B------:R-:W-:Y:S01]  /*6e10*/  SHF.L.U32 R21, R49, 0x10, RZ ;  /* 0x0000001031157819 */ /* 0x000fe200000006ff */
[C---:B------:R-:W-:Y:S01]  /*6e20*/  FFMA R11, R35.reuse, R36, R11 ;  /* 0x00000024230b7223 */ /* 0x040fe2000000000b */
[C---:B------:R-:W-:Y:S01]  /*6e30*/  FFMA R8, R35.reuse, R37, R8 ;  /* 0x0000002523087223 */ /* 0x040fe20000000008 */
[----:B------:R-:W-:Y:S01]  /*6e40*/  FFMA R9, R35, R20, R9 ;  /* 0x0000001423097223 */ /* 0x000fe20000000009 */
[----:B------:R-:W-:Y:S01]  /*6e50*/  FMUL R10, R33, R14 ;  /* 0x0000000e210a7220 */ /* 0x000fe20000400000 */
[----:B------:R-:W-:Y:S01]  /*6e60*/  LOP3.LUT R20, R49, 0xffff0000, RZ, 0xc0, !PT ;  /* 0xffff000031147812 */ /* 0x000fe200078ec0ff */
[C---:B------:R-:W-:Y:S01]  /*6e70*/  FMUL R15, R33.reuse, R15 ;  /* 0x0000000f210f7220 */ /* 0x040fe20000400000 */
[----:B------:R-:W-:Y:S01]  /*6e80*/  FMUL R12, R33, R16 ;  /* 0x00000010210c7220 */ /* 0x000fe20000400000 */
[C---:B------:R-:W-:Y:S01]  /*6e90*/  FFMA R10, R35.reuse, R21, R10 ;  /* 0x00000015230a7223 */ /* 0x040fe2000000000a */
[C---:B------:R-:W-:Y:S01]  /*6ea0*/  LOP3.LUT R36, R50.reuse, 0xffff0000, RZ, 0xc0, !PT ;  /* 0xffff000032247812 */ /* 0x040fe200078ec0ff */
[----:B------:R-:W-:Y:S01]  /*6eb0*/  FFMA R15, R35, R20, R15 ;  /* 0x00000014230f7223 */ /* 0x000fe2000000000f */
[----:B------:R-:W-:Y:S01]  /*6ec0*/  SHF.L.U32 R20, R50, 0x10, RZ ;  /* 0x0000001032147819 */ /* 0x000fe200000006ff */
[----:B------:R-:W-:Y:S01]  /*6ed0*/  FMUL R13, R33, R17 ;  /* 0x00000011210d7220 */ /* 0x000fe20000400000 */
[----:B------:R-:W-:Y:S01]  /*6ee0*/  SHF.L.U32 R21, R51, 0x10, RZ ;  /* 0x0000001033157819 */ /* 0x000fe200000006ff */
[C---:B------:R-:W-:Y:S01]  /*6ef0*/  FMUL R14, R33.reuse, R18 ;  /* 0x00000012210e7220 */ /* 0x040fe20000400000 */
[----:B------:R-:W-:Y:S01]  /*6f00*/  FMUL R19, R33, R19 ;  /* 0x0000001321137220 */ /* 0x000fe20000400000 */
[C---:B------:R-:W-:Y:S01]  /*6f10*/  FFMA R12, R35.reuse, R20, R12 ;  /* 0x00000014230c7223 */ /* 0x040fe2000000000c */
[C---:B------:R-:W-:Y:S01]  /*6f20*/  FFMA R13, R35.reuse, R36, R13 ;  /* 0x00000024230d7223 */ /* 0x040fe2000000000d */
[C---:B------:R-:W-:Y:S01]  /*6f30*/  FFMA R14, R35.reuse, R21, R14 ;  /* 0x00000015230e7223 */ /* 0x040fe2000000000e */
[----:B------:R-:W-:Y:S01]  /*6f40*/  FFMA R19, R35, R38, R19 ;  /* 0x0000002623137223 */ /* 0x000fe20000000013 */
[----:B------:R-:W-:Y:S02]  /*6f50*/  F2FP.BF16.F32.PACK_AB R46, R5, R4 ;  /* 0x00000004052e723e */ /* 0x000fe400000010ff */
[----:B------:R-:W-:Y:S02]  /*6f60*/  F2FP.BF16.F32.PACK_AB R47, R11, R6 ;  /* 0x000000060b2f723e */ /* 0x000fe400000010ff */
[----:B------:R-:W-:Y:S02]  /*6f70*/  F2FP.BF16.F32.PACK_AB R68, R9, R8 ;  /* 0x000000080944723e */ /* 0x000fe400000010ff */
[----:B------:R-:W-:Y:S01]  /*6f80*/  F2FP.BF16.F32.PACK_AB R69, R15, R10 ;  /* 0x0000000a0f45723e */ /* 0x000fe200000010ff */
[----:B------:R1:W-:Y:S01]  /*6f90*/  STSM.16.M88.4 [R93+0x400], R44 ;  /* 0x0004002c5d007844 */ /* 0x0003e20000000200 */
[----:B------:R-:W-:Y:S02]  /*6fa0*/  F2FP.BF16.F32.PACK_AB R70, R13, R12 ;  /* 0x0000000c0d46723e */ /* 0x000fe400000010ff */
[----:B------:R-:W-:Y:S05]  /*6fb0*/  F2FP.BF16.F32.PACK_AB R71, R19, R14 ;  /* 0x0000000e1347723e */ /* 0x000fea00000010ff */
[----:B------:R1:W-:Y:S01]  /*6fc0*/  STSM.16.M88.4 [R92], R68 ;  /* 0x000000445c007844 */ /* 0x0003e20000000200 */
[----:B------:R-:W-:Y:S01]  /*6fd0*/  @!PT LDS RZ, [RZ] ;  /* 0x00000000fffff984 */ /* 0x000fe20000000800 */
[----:B------:R-:W-:Y:S01]  /*6fe0*/  @!PT LDS RZ, [RZ] ;  /* 0x00000000fffff984 */ /* 0x000fe20000000800 */
[----:B------:R-:W-:Y:S01]  /*6ff0*/  @!PT LDS RZ, [RZ] ;  /* 0x00000000fffff984 */ /* 0x000fe20000000800 */
[----:B------:R-:W-:Y:S01]  /*7000*/  @!PT LDS RZ, [RZ] ;  /* 0x00000000fffff984 */ /* 0x000fe20000000800 */
[----:B------:R2:W-:Y:S07]  /*7010*/  MEMBAR.ALL.CTA ;  /* 0x0000000000007992 */ /* 0x0005ee0000008000 */
[----:B--2---:R-:W2:Y:S02]  /*7020*/  FENCE.VIEW.ASYNC.S ;  /* 0x00000000000073c6 */ /* 0x004ea40000000000 */
[----:B--2---:R-:W-:Y:S06]  /*7030*/  BAR.SYNC.DEFER_BLOCKING 0x1, 0x80 ;  /* 0x0042000000007b1d */ /* 0x004fec0000010000 */
[----:B------:R-:W-:Y:S05]  /*7040*/  @P0 BRA `(.L_x_110) ;  /* 0x0000000000240947 */ /* 0x000fea0003800000 */
[----:B------:R-:W-:Y:S01]  /*7050*/  R2UR UR42, R88 ;  /* 0x00000000582a72ca */ /* 0x000fe200000e0000 */
[----:B------:R-:W-:Y:S01]  /*7060*/  UIADD3 UR6, UP0, UPT, UR56, 0x680, URZ ;  /* 0x0000068038067890 */ /* 0x000fe2000ff1e0ff */
[----:B------:R-:W-:Y:S01]  /*7070*/  R2UR UR43, R82 ;  /* 0x00000000522b72ca */ /* 0x000fe200000e0000 */
[----:B------:R-:W-:Y:S01]  /*7080*/  ULEA UR4, UR58, UR52, 0xc ;  /* 0x000000343a047291 */ /* 0x000fe2000f8e60ff */
[----:B------:R-:W-:Y:S01]  /*7090*/  R2UR UR44, R83 ;  /* 0x00000000532c72ca */ /* 0x000fe200000e0000 */
[----:B------:R-:W-:Y:S02]  /*70a0*/  UIADD3.X UR7, UPT, UPT, URZ, UR57, URZ, UP0, !UPT ;  /* 0x00000039ff077290 */ /* 0x000fe400087fe4ff */
[----:B------:R-:W-:Y:S10]  /*70b0*/  UIADD3 UR40, UPT, UPT, UR4, 0x400, URZ ;  /* 0x0000040004287890 */ /* 0x000ff4000fffe0ff */
[----:B------:R2:W-:Y:S02]  /*70c0*/  UTMASTG.4D.IM2COL [UR40], [UR6] ;  /* 0x00000028060073b5 */ /* 0x0005e40008058000 */
[----:B--2---:R0:W-:Y:S02]  /*70d0*/  UTMACMDFLUSH ;  /* 0x00000000000079b7 */ /* 0x0041e40000000000 */
.L_x_110:
[----:B------:R-:W-:Y:S05]  /*70e0*/  BSYNC.RECONVERGENT B0 ;  /* 0x0000000000007941 */ /* 0x000fea0003800200 */
.L_x_109:
[----:B------:R-:W-:Y:S01]  /*70f0*/  UIADD3 UR40, UPT, UPT, UR58, 0x1, URZ ;  /* 0x000000013a287890 */ /* 0x000fe2000fffe0ff */
[----:B------:R-:W-:Y:S03]  /*7100*/  BSSY.RECONVERGENT B0, `(.L_x_111) ;  /* 0x0000005000007945 */ /* 0x000fe60003800200 */
[----:B------:R-:W-:Y:S04]  /*7110*/  UISETP.NE.AND UP0, UPT, UR40, 0x3, UPT ;  /* 0x000000032800788c */ /* 0x000fe8000bf05270 */
[----:B------:R-:W-:Y:S01]  /*7120*/  USEL UR42, UR40, URZ, UP0 ;  /* 0x000000ff282a7287 */ /* 0x000fe20008000000 */
[----:B------:R-:W-:Y:S11]  /*7130*/  @P0 BRA `(.L_x_112) ;  /* 0x0000000000040947 */ /* 0x000ff60003800000 */
[----:B------:R-:W-:Y:S04]  /*7140*/  DEPBAR.LE SB0, 0x1 ;  /* 0x000080400000791a */ /* 0x000fe80000000000 */
.L_x_112:
[----:B------:R-:W-:Y:S05]  /*7150*/  BSYNC.RECONVERGENT B0 ;  /* 0x0000000000007941 */ /* 0x000fea0003800200 */
.L_x_111:
[----:B------:R-:W-:Y:S01]  /*7160*/  BAR.SYNC.DEFER_BLOCKING 0x1, 0x80 ;  /* 0x0042000000007b1d */ /* 0x000fe20000010000 */
[----:B------:R-:W-:Y:S01]  /*7170*/  ISETP.NE.AND P1, PT, R90, RZ, PT ;  /* 0x000000ff5a00720c */ /* 0x000fe20003f25270 */
[----:B------:R-:W-:Y:S01]  /*7180*/  UISETP.NE.AND UP0, UPT, UR54, URZ, UPT ;  /* 0x000000ff3600728c */ /* 0x000fe2000bf05270 */
[----:B------:R-:W-:Y:S11]  /*7190*/  LEA R3, R86, UR52, 0x3 ;  /* 0x0000003456037c11 */ /* 0x000ff6000f8e18ff */
[----:B------:R-:W-:Y:S01]  /*71a0*/  @P1 SHF.L.U32 R4, R39, 0x1f, RZ ;  /* 0x0000001f27041819 */ /* 0x000fe200000006ff */
[----:B------:R-:W-:Y:S06]  /*71b0*/  BRA.U !UP0, `(.L_x_113) ;  /* 0x0000000108287547 */ /* 0x000fec000b800000 */
[----:B------:R-:W2:Y:S01]  /*71c0*/  S2R R0, SR_CgaCtaId ;  /* 0x0000000000007919 */ /* 0x000ea20000008800 */
[----:B------:R-:W-:Y:S05]  /*71d0*/  IMAD.U32 R2, RZ, RZ, UR53 ;  /* 0x00000035ff027e24 */ /* 0x000fea000f8e00ff */
[C---:B------:R-:W-:Y:S01]  /*71e0*/  @P1 LEA R5, R2.reuse, UR52, 0x3 ;  /* 0x0000003402051c11 */ /* 0x040fe2000f8e18ff */
[----:B------:R-:W-:Y:S04]  /*71f0*/  VIADD R2, R2, 0x1 ;  /* 0x0000000102027836 */ /* 0x000fe80000000000 */
[----:B------:R-:W-:Y:S01]  /*7200*/  @P1 VIADD R5, R5, 0x1b8 ;  /* 0x000001b805051836 */ /* 0x000fe20000000000 */
[C---:B------:R-:W-:Y:S04]  /*7210*/  ISETP.NE.AND P0, PT, R2.reuse, 0x3, PT ;  /* 0x000000030200780c */ /* 0x040fe80003f05270 */
[----:B------:R-:W-:Y:S04]  /*7220*/  SEL R2, R2, RZ, P0 ;  /* 0x000000ff02027207 */ /* 0x000fe80000000000 */
[----:B------:R-:W-:Y:S02]  /*7230*/  R2UR UR53, R2 ;  /* 0x00000000023572ca */ /* 0x000fe400000e0000 */
[----:B--2---:R-:W-:Y:S04]  /*7240*/  @P1 PRMT R0, R0, 0x654, R5 ;  /* 0x0000065400001816 */ /* 0x004fe80000000005 */
[----:B------:R2:W-:Y:S09]  /*7250*/  @P1 SYNCS.ARRIVE.TRANS64.RED.A1T0 RZ, [R0+URZ], RZ ;  /* 0x000000ff00ff19a7 */ /* 0x0005f200081004ff */
.L_x_113:
[----:B------:R-:W3:Y:S01]  /*7260*/  @P1 SYNCS.PHASECHK.TRANS64.TRYWAIT P0, [R3+URZ+0x1a0], R4 ;  /* 0x0001a004030015a7 */ /* 0x000ee200080011ff */
[----:B------:R-:W-:Y:S01]  /*7270*/  BSSY B1, `(.L_x_114) ;  /* 0x0000013000017945 */ /* 0x000fe20003800000 */
[----:B---3--:R-:W-:Y:S03]  /*7280*/  @P1 SEL R85, RZ, 0x1, !P0 ;  /* 0x00000001ff551807 */ /* 0x008fe60004000000 */
[----:B------:R-:W-:Y:S05]  /*7290*/  @!P1 BRA `(.L_x_115) ;  /* 0x0000000000409947 */ /* 0x000fea0003800000 */
[----:B------:R-:W-:Y:S01]  /*72a0*/  ISETP.NE.AND P1, PT, R87, RZ, PT ;  /* 0x000000ff5700720c */ /* 0x000fe20003f25270 */
[----:B------:R-:W-:Y:S01]  /*72b0*/  BSSY B0, `(.L_x_116) ;  /* 0x0000009000007945 */ /* 0x000fe20003800000 */
[----:B------:R-:W-:Y:S11]  /*72c0*/  ISETP.NE.AND P0, PT, R85, RZ, PT ;  /* 0x000000ff5500720c */ /* 0x000ff60003f05270 */
[----:B------:R-:W-:Y:S05]  /*72d0*/  @P1 IMAD R2, R86, 0x800, R75 ;  /* 0x0000080056021824 */ /* 0x000fea00078e024b */
[----:B------:R-:W-:Y:S05]  /*72e0*/  @P1 LEA R2, R2, UR52, 0x1 ;  /* 0x0000003402021c11 */ /* 0x000fea000f8e08ff */
[----:B--2---:R-:W-:Y:S01]  /*72f0*/  @P1 IMAD.IADD R0, R91, 0x1, R2 ;  /* 0x000000015b001824 */ /* 0x004fe200078e0202 */
[----:B------:R-:W-:Y:S06]  /*7300*/  @P0 BRA `(.L_x_117) ;  /* 0x00000000000c0947 */ /* 0x000fec0003800000 */
[----:B------:R-:W-:Y:S04]  /*7310*/  SHF.L.U32 R4, R39, 0x1f, RZ ;  /* 0x0000001f27047819 */ /* 0x000fe800000006ff */
[----:B------:R-:W2:Y:S02]  /*7320*/  SYNCS.PHASECHK.TRANS64.TRYWAIT P0, [R3+URZ+0x1a0], R4 ;  /* 0x0001a004030075a7 */ /* 0x000ea400080011ff */
[----:B--2---:R-:W-:Y:S05]  /*7330*/  @!P0 BRA `(.L_x_118) ;  /* 0x0000001800f08947 */ /* 0x004fea0003800000 */
.L_x_117:
[----:B------:R-:W-:Y:S05]  /*7340*/  BSYNC B0 ;  /* 0x0000000000007941 */ /* 0x000fea0003800000 */
.L_x_116:
[----:B------:R-:W-:Y:S11]  /*7350*/  ISETP.NE.AND P0, PT, R87, RZ, PT ;  /* 0x000000ff5700720c */ /* 0x000ff60003f05270 */
[----:B------:R-:W-:Y:S02]  /*7360*/  @!UPT UIADD3 URZ, UPT, UPT, URZ, URZ, URZ ;  /* 0x000000fffffff290 */ /* 0x000fe4000fffe0ff */
[----:B------:R-:W-:Y:S05]  /*7370*/  @P0 WARPSYNC.ALL ;  /* 0x0000000000000948 */ /* 0x000fea0003800000 */
[----:B------:R3:W4:Y:S04]  /*7380*/  @P0 LDSM.16.M88.4 R40, [R2+0x400] ;  /* 0x000400000228083b */ /* 0x0007280000000200 */
[----:B------:R3:W1:Y:S02]  /*7390*/  @P0 LDSM.16.M88.4 R48, [R0+0x400] ;  /* 0x000400000030083b */ /* 0x0006640000000200 */
.L_x_115:
[----:B------:R-:W-:Y:S05]  /*73a0*/  BSYNC B1 ;  /* 0x0000000000017941 */ /* 0x000fea0003800000 */
.L_x_114:
[----:B--23--:R-:W-:Y:S05]  /*73b0*/  VIADD R0, R34, 0x20 ;  /* 0x0000002022007836 */ /* 0x00cfea0000000000 */
[----:B------:R-:W-:Y:S04]  /*73c0*/  SHF.R.U32.HI R0, RZ, 0x15, R0 ;  /* 0x00000015ff007819 */ /* 0x000fe80000011600 */
[----:B------:R-:W-:Y:S11]  /*73d0*/  LOP3.LUT P0, RZ, R0, 0x3, R77, 0x48, !PT ;  /* 0x0000000300ff7812 */ /* 0x000ff6000780484d */
[----:B------:R-:W-:Y:S02]  /*73e0*/  @!UPT UIADD3 URZ, UPT, UPT, URZ, URZ, URZ ;  /* 0x000000fffffff290 */ /* 0x000fe4000fffe0ff */
[----:B------:R-:W-:Y:S05]  /*73f0*/  @!P0 BRA `(.L_x_119) ;  /* 0x0000000000408947 */ /* 0x000fea0003800000 */
[----:B------:R-:W2:Y:S01]  /*7400*/  LDCU.64 UR8, c[0x4][0x70] ;  /* 0x01000e00ff0877ac */ /* 0x000ea20008000a00 */
[----:B------:R-:W-:Y:S01]  /*7410*/  MOV R3, 0x0 ;  /* 0x0000000000037802 */ /* 0x000fe20000000f00 */
[----:B------:R-:W-:Y:S02]  /*7420*/  HFMA2 R12, -RZ, RZ, 0, 5.9604644775390625e-08 ;  /* 0x00000001ff0c7431 */ /* 0x000fe400000001ff */
[----:B------:R-:W-:Y:S02]  /*7430*/  IMAD.MOV.U32 R8, RZ, RZ, 0x192 ;  /* 0x00000192ff087424 */ /* 0x000fe400078e00ff */
[----:B------:R-:W-:Y:S01]  /*7440*/  IMAD.MOV.U32 R13, RZ, RZ, RZ ;  /* 0x000000ffff0d7224 */ /* 0x000fe200078e00ff */
[----:B------:R-:W3:Y:S01]  /*7450*/  LDCU.64 UR6, c[0x4][0x78] ;  /* 0x01000f00ff0677ac */ /* 0x000ee20008000a00 */
[----:B------:R-:W1:Y:S01]  /*7460*/  LDC.64 R2, c[0x4][R3] ;  /* 0x0100000003027b82 */ /* 0x000e620000000a00 */
[----:B------:R-:W5:Y:S01]  /*7470*/  LDCU.64 UR4, c[0x4][0x10] ;  /* 0x01000200ff0477ac */ /* 0x000f620008000a00 */
[----:B--2---:R-:W-:Y:S01]  /*7480*/  MOV R5, UR9 ;  /* 0x0000000900057c02 */ /* 0x004fe20008000f00 */
[----:B------:R-:W-:Y:S01]  /*7490*/  IMAD.U32 R4, RZ, RZ, UR8 ;  /* 0x00000008ff047e24 */ /* 0x000fe2000f8e00ff */
[----:B---3--:R-:W-:Y:S01]  /*74a0*/  MOV R7, UR7 ;  /* 0x0000000700077c02 */ /* 0x008fe20008000f00 */
[----:B------:R-:W-:Y:S01]  /*74b0*/  IMAD.U32 R6, RZ, RZ, UR6 ;  /* 0x00000006ff067e24 */ /* 0x000fe2000f8e00ff */
[----:B-----5:R-:W-:Y:S01]  /*74c0*/  MOV R11, UR5 ;  /* 0x00000005000b7c02 */ /* 0x020fe20008000f00 */
[----:B------:R-:W-:Y:S02]  /*74d0*/  IMAD.U32 R10, RZ, RZ, UR4 ;  /* 0x00000004ff0a7e24 */ /* 0x000fe4000f8e00ff */
[----:B------:R-:W-:Y:S07]  /*74e0*/  LEPC R20, `(.L_x_119) ;  /* 0x000000001014794e */ /* 0x000fee0000000000 */
[----:B-1--4-:R-:W-:Y:S05]  /*74f0*/  CALL.ABS.NOINC R2 ;  /* 0x0000000002007343 */ /* 0x012fea0003c00000 */
.L_x_119:
[----:B------:R-:W-:Y:S01]  /*7500*/  ISETP.NE.AND P1, PT, R76, RZ, PT ;  /* 0x000000ff4c00720c */ /* 0x000fe20003f25270 */
[----:B------:R-:W-:Y:S05]  /*7510*/  WARPSYNC.ALL ;  /* 0x0000000000007948 */ /* 0x000fea0003800000 */
[----:B------:R-:W-:Y:S01]  /*7520*/  R2UR UR4, R34 ;  /* 0x00000000220472ca */ /* 0x000fe200000e0000 */
[----:B------:R-:W-:Y:S01]  /*7530*/  BSSY.RECONVERGENT B0, `(.L_x_120) ;  /* 0x0000057000007945 */ /* 0x000fe20003800200 */
[----:B------:R-:W-:Y:S02]  /*7540*/  R2UR UR5, R84 ;  /* 0x00000000540572ca */ /* 0x000fe400000e0000 */
[C---:B----4-:R-:W-:Y:S02]  /*7550*/  SHF.L.U32 R20, R40.reuse, 0x10, RZ ;  /* 0x0000001028147819 */ /* 0x050fe400000006ff */
[----:B------:R-:W-:Y:S02]  /*7560*/  LOP3.LUT R36, R40, 0xffff0000, RZ, 0xc0, !PT ;  /* 0xffff000028247812 */ /* 0x000fe400078ec0ff */
[C---:B------:R-:W-:Y:S02]  /*7570*/  SHF.L.U32 R21, R41.reuse, 0x10, RZ ;  /* 0x0000001029157819 */ /* 0x040fe400000006ff */
[----:B------:R-:W-:Y:S02]  /*7580*/  LOP3.LUT R38, R41, 0xffff0000, RZ, 0xc0, !PT ;  /* 0xffff000029267812 */ /* 0x000fe400078ec0ff */
[C---:B------:R-:W-:Y:S01]  /*7590*/  SHF.L.U32 R37, R42.reuse, 0x10, RZ ;  /* 0x000000102a257819 */ /* 0x040fe200000006ff */
[----:B------:R-:W2:Y:S01]  /*75a0*/  LDTM.16dp256bit.x4 R4, tmem[UR4+0x20] ;  /* 0x00002004000479ee */ /* 0x000ea20008120000 */
[----:B------:R-:W-:Y:S01]  /*75b0*/  LOP3.LUT R40, R42, 0xffff0000, RZ, 0xc0, !PT ;  /* 0xffff00002a287812 */ /* 0x000fe200078ec0ff */
[----:B------:R-:W-:Y:S01]  /*75c0*/  NOP ;  /* 0x0000000000007918 */ /* 0x000fe20000000000 */
[C---:B------:R-:W-:Y:S01]  /*75d0*/  SHF.L.U32 R39, R43.reuse, 0x10, RZ ;  /* 0x000000102b277819 */ /* 0x040fe200000006ff */
[----:B------:R-:W-:Y:S01]  /*75e0*/  UIADD3 UR5, UPT, UPT, UR5, 0x200, URZ ;  /* 0x0000020005057890 */ /* 0x000fe2000fffe0ff */
[----:B------:R-:W-:Y:S02]  /*75f0*/  LOP3.LUT R42, R43, 0xffff0000, RZ, 0xc0, !PT ;  /* 0xffff00002b2a7812 */ /* 0x000fe400078ec0ff */
[C---:B-1----:R-:W-:Y:S01]  /*7600*/  SHF.L.U32 R41, R48.reuse, 0x10, RZ ;  /* 0x0000001030297819 */ /* 0x042fe200000006ff */
[----:B------:R-:W-:Y:S01]  /*7610*/  UPRMT UR5, UR45, 0x654, UR5 ;  /* 0x000006542d057896 */ /* 0x000fe20008000005 */
[----:B------:R-:W-:Y:S02]  /*7620*/  LOP3.LUT R43, R48, 0xffff0000, RZ, 0xc0, !PT ;  /* 0xffff0000302b7812 */ /* 0x000fe400078ec0ff */
[C---:B------:R-:W-:Y:S02]  /*7630*/  SHF.L.U32 R44, R49.reuse, 0x10, RZ ;  /* 0x00000010312c7819 */ /* 0x040fe400000006ff */
[----:B------:R-:W-:Y:S02]  /*7640*/  LOP3.LUT R46, R49, 0xffff0000, RZ, 0xc0, !PT ;  /* 0xffff0000312e7812 */ /* 0x000fe400078ec0ff */
[----:B------:R-:W-:Y:S02]  /*7650*/  MOV R84, UR42 ;  /* 0x0000002a00547c02 */ /* 0x000fe40008000f00 */
[----:B--2---:R-:W-:Y:S01]  /*7660*/  SYNCS.ARRIVE.TRANS64.RED.A1T0 RZ, [UR5], RZ ;  /* 0x000000ffffff79a7 */ /* 0x004fe20008100405 */
[----:B------:R-:W-:Y:S02]  /*7670*/  SHF.L.U32 R45, R50, 0x10, RZ ;  /* 0x00000010322d7819 */ /* 0x000fe400000006ff */
[----:B------:R-:W-:Y:S02]  /*7680*/  LEA R85, R84, R75, 0xb ;  /* 0x0000004b54557211 */ /* 0x000fe400078e58ff */
[----:B------:R-:W-:Y:S02]  /*7690*/  LOP3.LUT R48, R50, 0xffff0000, RZ, 0xc0, !PT ;  /* 0xffff000032307812 */ /* 0x000fe400078ec0ff */
[----:B------:R-:W-:Y:S01]  /*76a0*/  LEA R92, R85, UR52, 0x1 ;  /* 0x00000034555c7c11 */ /* 0x000fe2000f8e08ff */
[C---:B------:R-:W-:Y:S01]  /*76b0*/  FMUL R4, R33.reuse, R4 ;  /* 0x0000000421047220 */ /* 0x040fe20000400000 */
[C---:B------:R-:W-:Y:S01]  /*76c0*/  FMUL R5, R33.reuse, R5 ;  /* 0x0000000521057220 */ /* 0x040fe20000400000 */
[----:B------:R-:W-:Y:S01]  /*76d0*/  FMUL R6, R33, R6 ;  /* 0x0000000621067220 */ /* 0x000fe20000400000 */
[----:B------:R-:W-:Y:S01]  /*76e0*/  IADD3 R91, PT, PT, R91, 0x400, R92 ;  /* 0x000004005b5b7810 */ /* 0x000fe20007ffe05c */
[C---:B------:R-:W-:Y:S01]  /*76f0*/  FFMA R4, R35.reuse, R20, R4 ;  /* 0x0000001423047223 */ /* 0x040fe20000000004 */
[C---:B------:R-:W-:Y:S01]  /*7700*/  FFMA R5, R35.reuse, R36, R5 ;  /* 0x0000002423057223 */ /* 0x040fe20000000005 */
[----:B------:R-:W-:Y:S01]  /*7710*/  FFMA R6, R35, R21, R6 ;  /* 0x0000001523067223 */ /* 0x000fe20000000006 */
[C---:B------:R-:W-:Y:S01]  /*7720*/  FMUL R7, R33.reuse, R7 ;  /* 0x0000000721077220 */ /* 0x040fe20000400000 */
[C---:B------:R-:W-:Y:S01]  /*7730*/  FMUL R8, R33.reuse, R8 ;  /* 0x0000000821087220 */ /* 0x040fe20000400000 */
[----:B------:R-:W-:Y:S01]  /*7740*/  FMUL R9, R33, R9 ;  /* 0x0000000921097220 */ /* 0x000fe20000400000 */
[----:B------:R-:W-:Y:S01]  /*7750*/  F2FP.BF16.F32.PACK_AB R68, R5, R4 ;  /* 0x000000040544723e */ /* 0x000fe200000010ff */
[C---:B------:R-:W-:Y:S01]  /*7760*/  FFMA R7, R35.reuse, R38, R7 ;  /* 0x0000002623077223 */ /* 0x040fe20000000007 */
[C---:B------:R-:W-:Y:S01]  /*7770*/  FFMA R8, R35.reuse, R37, R8 ;  /* 0x0000002523087223 */ /* 0x040fe20000000008 */
[----:B------:R-:W-:Y:S01]  /*7780*/  FFMA R9, R35, R40, R9 ;  /* 0x0000002823097223 */ /* 0x000fe20000000009 */
[C---:B------:R-:W-:Y:S01]  /*7790*/  FMUL R10, R33.reuse, R10 ;  /* 0x0000000a210a7220 */ /* 0x040fe20000400000 */
[C---:B------:R-:W-:Y:S01]  /*77a0*/  FMUL R11, R33.reuse, R11 ;  /* 0x0000000b210b7220 */ /* 0x040fe20000400000 */
[C---:B------:R-:W-:Y:S01]  /*77b0*/  FMUL R0, R33.reuse, R12 ;  /* 0x0000000c21007220 */ /* 0x040fe20000400000 */
[----:B------:R-:W-:Y:S01]  /*77c0*/  FMUL R2, R33, R13 ;  /* 0x0000000d21027220 */ /* 0x000fe20000400000 */
[----:B------:R-:W-:Y:S01]  /*77d0*/  FFMA R10, R35, R39, R10 ;  /* 0x00000027230a7223 */ /* 0x000fe2000000000a */
[----:B------:R-:W-:Y:S01]  /*77e0*/  FMUL R3, R33, R14 ;  /* 0x0000000e21037220 */ /* 0x000fe20000400000 */
[----:B------:R-:W-:Y:S01]  /*77f0*/  FFMA R11, R35, R42, R11 ;  /* 0x0000002a230b7223 */ /* 0x000fe2000000000b */
[----:B------:R-:W-:Y:S01]  /*7800*/  FMUL R15, R33, R15 ;  /* 0x0000000f210f7220 */ /* 0x000fe20000400000 */
[----:B------:R-:W-:Y:S01]  /*7810*/  FFMA R0, R35, R41, R0 ;  /* 0x0000002923007223 */ /* 0x000fe20000000000 */
[----:B------:R-:W-:Y:S01]  /*7820*/  FMUL R12, R33, R16 ;  /* 0x00000010210c7220 */ /* 0x000fe20000400000 */
[----:B------:R-:W-:Y:S01]  /*7830*/  FFMA R2, R35, R43, R2 ;  /* 0x0000002b23027223 */ /* 0x000fe20000000002 */
[----:B------:R-:W-:Y:S01]  /*7840*/  SHF.L.U32 R47, R51, 0x10, RZ ;  /* 0x00000010332f7819 */ /* 0x000fe200000006ff */
[----:B------:R-:W-:Y:S01]  /*7850*/  FMUL R13, R33, R17 ;  /* 0x00000011210d7220 */ /* 0x000fe20000400000 */
[----:B------:R-:W-:Y:S01]  /*7860*/  FFMA R3, R35, R44, R3 ;  /* 0x0000002c23037223 */ /* 0x000fe20000000003 */
[----:B------:R-:W-:Y:S01]  /*7870*/  LOP3.LUT R50, R51, 0xffff0000, RZ, 0xc0, !PT ;  /* 0xffff000033327812 */ /* 0x000fe200078ec0ff */
[----:B------:R-:W-:Y:S01]  /*7880*/  FMUL R14, R33, R18 ;  /* 0x00000012210e7220 */ /* 0x000fe20000400000 */
[----:B------:R-:W-:Y:S01]  /*7890*/  FFMA R15, R35, R46, R15 ;  /* 0x0000002e230f7223 */ /* 0x000fe2000000000f */
        /* <DEDUP_REMOVED lines=27> */
[----:B------:R-:W-:Y:S02]  /*7a50*/  UIADD3 UR9, UPT, UPT, UR41, 0x20, URZ ;  /* 0x0000002029097890 */ /* 0x000fe4000fffe0ff */
[----:B------:R-:W-:Y:S02]  /*7a60*/  UIADD3 UR8, UPT, UPT, UR4, 0x400, URZ ;  /* 0x0000040004087890 */ /* 0x000fe4000fffe0ff */
[----:B------:R-:W-:Y:S09]  /*7a70*/  UIADD3.X UR7, UPT, UPT, URZ, UR57, URZ, UP0, !UPT ;  /* 0x00000039ff077290 */ /* 0x000ff200087fe4ff */
[----:B------:R2:W-:Y:S02]  /*7a80*/  UTMASTG.4D.IM2COL [UR8], [UR6] ;  /* 0x00000008060073b5 */ /* 0x0005e40008058000 */
[----:B--2---:R0:W-:Y:S02]  /*7a90*/  UTMACMDFLUSH ;  /* 0x00000000000079b7 */ /* 0x0041e40000000000 */
.L_x_121:
[----:B------:R-:W-:Y:S05]  /*7aa0*/  BSYNC.RECONVERGENT B0 ;  /* 0x0000000000007941 */ /* 0x000fea0003800200 */
.L_x_120:
[----:B------:R-:W-:Y:S01]  /*7ab0*/  UIADD3 UR42, UPT, UPT, UR42, 0x1, URZ ;  /* 0x000000012a2a7890 */ /* 0x000fe2000fffe0ff */
[----:B------:R-:W-:Y:S03]  /*7ac0*/  BSSY.RECONVERGENT B0, `(.L_x_122) ;  /* 0x0000008000007945 */ /* 0x000fe60003800200 */
[----:B------:R-:W-:Y:S04]  /*7ad0*/  UISETP.NE.AND UP0, UPT, UR42, 0x3, UPT ;  /* 0x000000032a00788c */ /* 0x000fe8000bf05270 */
[----:B------:R-:W-:Y:S02]  /*7ae0*/  UISETP.EQ.XOR UP1, UPT, UR40, 0x3, !UP0 ;  /* 0x000000032800788c */ /* 0x000fe4000c722a70 */
[----:B------:R-:W-:Y:S04]  /*7af0*/  USEL UR58, UR42, URZ, UP0 ;  /* 0x000000ff2a3a7287 */ /* 0x000fe80008000000 */
[----:B------:R-:W-:Y:S01]  /*7b00*/  PLOP3.LUT P0, PT, PT, PT, UP1, 0x80, 0x8 ;  /* 0x000000000008781c */ /* 0x000fe20003f0f018 */
[----:B------:R-:W-:Y:S01]  /*7b10*/  @!UPT UIADD3 URZ, UPT, UPT, URZ, URZ, URZ ;  /* 0x000000fffffff290 */ /* 0x000fe2000fffe0ff */
[----:B------:R-:W-:Y:S11]  /*7b20*/  @P1 BRA `(.L_x_123) ;  /* 0x0000000000041947 */ /* 0x000ff60003800000 */
[----:B------:R-:W-:Y:S04]  /*7b30*/  DEPBAR.LE SB0, 0x1 ;  /* 0x000080400000791a */ /* 0x000fe80000000000 */
.L_x_123:
[----:B------:R-:W-:Y:S05]  /*7b40*/  BSYNC.RECONVERGENT B0 ;  /* 0x0000000000007941 */ /* 0x000fea0003800200 */
.L_x_122:
[----:B------:R-:W-:Y:S01]  /*7b50*/  BAR.SYNC.DEFER_BLOCKING 0x1, 0x80 ;  /* 0x0042000000007b1d */ /* 0x000fe20000010000 */
[----:B------:R-:W-:Y:S01]  /*7b60*/  SEL R3, RZ, 0x1, !P0 ;  /* 0x00000001ff037807 */ /* 0x000fe20004000000 */
[----:B------:R-:W-:Y:S01]  /*7b70*/  UISETP.NE.AND UP0, UPT, UR54, -0x2, UPT ;  /* 0xfffffffe3600788c */ /* 0x000fe2000bf05270 */
[----:B------:R-:W-:Y:S02]  /*7b80*/  VIADD R0, R30, 0x1 ;  /* 0x000000011e007836 */ /* 0x000fe40000000000 */
[----:B------:R-:W-:Y:S06]  /*7b90*/  LOP3.LUT R74, R74, R3, RZ, 0x3c, !PT ;  /* 0x000000034a4a7212 */ /* 0x000fec00078e3cff */
[----:B------:R-:W-:Y:S05]  /*7ba0*/  BRA.U !UP0, `(.L_x_124) ;  /* 0x00000001082c7547 */ /* 0x000fea000b800000 */
[----:B------:R-:W-:Y:S01]  /*7bb0*/  ISETP.NE.AND P1, PT, R90, RZ, PT ;  /* 0x000000ff5a00720c */ /* 0x000fe20003f25270 */
[----:B------:R-:W2:Y:S01]  /*7bc0*/  S2R R2, SR_CgaCtaId ;  /* 0x0000000000027919 */ /* 0x000ea20000008800 */
[----:B------:R-:W-:Y:S11]  /*7bd0*/  IMAD.U32 R3, RZ, RZ, UR53 ;  /* 0x00000035ff037e24 */ /* 0x000ff6000f8e00ff */
        /* <DEDUP_REMOVED lines=8> */
.L_x_124:
[----:B------:R-:W-:Y:S01]  /*7c60*/  ISETP.NE.AND P1, PT, R81, RZ, PT ;  /* 0x000000ff5100720c */ /* 0x000fe20003f25270 */
[----:B------:R-:W-:Y:S01]  /*7c70*/  UIADD3 UR54, UPT, UPT, UR54, 0x2, URZ ;  /* 0x0000000236367890 */ /* 0x000fe2000fffe0ff */
[----:B------:R-:W-:Y:S01]  /*7c80*/  ISETP.NE.AND P0, PT, R0, 0x2, PT ;  /* 0x000000020000780c */ /* 0x000fe20003f05270 */
[----:B------:R-:W-:Y:S01]  /*7c90*/  IMAD.IADD R18, R29, 0x1, R62 ;  /* 0x000000011d127824 */ /* 0x000fe200078e023e */
[----:B------:R-:W-:Y:S01]  /*7ca0*/  LOP3.LUT R72, R72, 0x1, RZ, 0x3c, !PT ;  /* 0x0000000148487812 */ /* 0x000fe200078e3cff */
[----:B------:R-:W-:Y:S01]  /*7cb0*/  IMAD.IADD R45, R31, 0x1, R64 ;  /* 0x000000011f2d7824 */ /* 0x000fe200078e0240 */
[----:B--2---:R-:W-:Y:S01]  /*7cc0*/  SEL R2, RZ, 0x1, P0 ;  /* 0x00000001ff027807 */ /* 0x004fe20000000000 */
[----:B------:R-:W-:Y:S01]  /*7cd0*/  IMAD.MOV.U32 R19, RZ, RZ, R79 ;  /* 0x000000ffff137224 */ /* 0x000fe200078e004f */
[----:B------:R-:W-:Y:S02]  /*7ce0*/  SEL R30, R0, RZ, P0 ;  /* 0x000000ff001e7207 */ /* 0x000fe40000000000 */
[----:B------:R-:W-:Y:S03]  /*7cf0*/  LOP3.LUT R73, R73, R2, RZ, 0x3c, !PT ;  /* 0x0000000249497212 */ /* 0x000fe600078e3cff */
[----:B------:R-:W-:Y:S05]  /*7d00*/  @P1 BRA `(.L_x_125) ;  /* 0xffffffdc00dc1947 */ /* 0x000fea000383ffff */
[----:B------:R-:W-:-:S13]  /*7d10*/  ISETP.NE.AND P1, PT, R78, RZ, PT ;  /* 0x000000ff4e00720c */ /* 0x000fda0003f25270 */
[----:B------:R-:W-:Y:S05]  /*7d20*/  @!P1 BRA `(.L_x_126) ;  /* 0x0000000000489947 */ /* 0x000fea0003800000 */
[----:B------:R-:W2:Y:S02]  /*7d30*/  LDCU.64 UR4, c[0x0][0x890] ;  /* 0x00011200ff0477ac */ /* 0x000ea40008000a00 */
[----:B--2---:R-:W-:-:S04]  /*7d40*/  UISETP.NE.U32.AND UP0, UPT, UR4, URZ, UPT ;  /* 0x000000ff0400728c */ /* 0x004fc8000bf05070 */
[----:B------:R-:W-:-:S09]  /*7d50*/  UISETP.NE.AND.EX UP0, UPT, UR5, URZ, UPT, UP0 ;  /* 0x000000ff0500728c */ /* 0x000fd2000bf05300 */
[----:B------:R-:W-:Y:S05]  /*7d60*/  BRA.U UP0, `(.L_x_127) ;  /* 0x00000001000c7547 */ /* 0x000fea000b800000 */
[----:B------:R-:W-:-:S13]  /*7d70*/  FSETP.NEU.AND P0, PT, R35, RZ, PT ;  /* 0x000000ff2300720b */ /* 0x000fda0003f0d000 */
[----:B------:R-:W-:Y:S05]  /*7d80*/  @!P0 EXIT ;  /* 0x000000000000894d */ /* 0x000fea0003800000 */
[----:B------:R-:W-:Y:S05]  /*7d90*/  BRA `(.L_x_126) ;  /* 0x00000000002c7947 */ /* 0x000fea0003800000 */
.L_x_127:
[----:B------:R-:W-:Y:S01]  /*7da0*/  ISETP.NE.AND P0, PT, R89, RZ, PT ;  /* 0x000000ff5900720c */ /* 0x000fe20003f05270 */
[----:B------:R-:W-:-:S12]  /*7db0*/  BSSY.RECONVERGENT B0, `(.L_x_126) ;  /* 0x0000009000007945 */ /* 0x000fd80003800200 */
[----:B------:R-:W-:Y:S05]  /*7dc0*/  @P0 BRA `(.L_x_128) ;  /* 0x0000000000140947 */ /* 0x000fea0003800000 */
[----:B------:R-:W2:Y:S02]  /*7dd0*/  LDCU.64 UR4, c[0x0][0x888] ;  /* 0x00011100ff0477ac */ /* 0x000ea40008000a00 */
[----:B--2---:R-:W-:-:S04]  /*7de0*/  ISETP.NE.U32.AND P0, PT, RZ, UR4, PT ;  /* 0x00000004ff007c0c */ /* 0x004fc8000bf05070 */
[----:B------:R-:W-:-:S13]  /*7df0*/  ISETP.NE.AND.EX P0, PT, RZ, UR5, PT, P0 ;  /* 0x00000005ff007c0c */ /* 0x000fda000bf05300 */
[----:B------:R-:W-:Y:S05]  /*7e00*/  @!P0 EXIT ;  /* 0x000000000000894d */ /* 0x000fea0003800000 */
[----:B------:R-:W-:Y:S05]  /*7e10*/  BRA `(.L_x_129) ;  /* 0x0000000000087947 */ /* 0x000fea0003800000 */
.L_x_128:
[----:B------:R-:W-:-:S13]  /*7e20*/  FSETP.NEU.AND P0, PT, R35, RZ, PT ;  /* 0x000000ff2300720b */ /* 0x000fda0003f0d000 */
[----:B------:R-:W-:Y:S05]  /*7e30*/  @!P0 EXIT ;  /* 0x000000000000894d */ /* 0x000fea0003800000 */
.L_x_129:
[----:B------:R-:W-:Y:S05]  /*7e40*/  BSYNC.RECONVERGENT B0 ;  /* 0x0000000000007941 */ /* 0x000fea0003800200 */
.L_x_126:
[----:B------:R-:W-:Y:S01]  /*7e50*/  ULEA UR4, UR53, UR52, 0x3 ;  /* 0x0000003435047291 */ /* 0x000fe2000f8e18ff */
[----:B------:R-:W-:-:S04]  /*7e60*/  DEPBAR.LE SB0, 0x0 ;  /* 0x000080000000791a */ /* 0x000fc80000000000 */
[----:B------:R-:W-:-:S04]  /*7e70*/  UIADD3 UR4, UPT, UPT, UR4, 0x1b8, URZ ;  /* 0x000001b804047890 */ /* 0x000fc8000fffe0ff */
[----:B------:R-:W-:-:S09]  /*7e80*/  UPRMT UR4, UR45, 0x654, UR4 ;  /* 0x000006542d047896 */ /* 0x000fd20008000004 */
[----:B------:R-:W-:Y:S01]  /*7e90*/  SYNCS.ARRIVE.TRANS64.RED.A1T0 RZ, [UR4], RZ ;  /* 0x000000ffffff79a7 */ /* 0x000fe20008100404 */
[----:B------:R-:W-:Y:S05]  /*7ea0*/  EXIT ;  /* 0x000000000000794d */ /* 0x000fea0003800000 */
.L_x_20:
[----:B------:R-:W-:Y:S07]  /*7eb0*/  MOV R2, UR9 ;  /* 0x0000000900027c02 */ /* 0x000fee0008000f00 */
.L_x_130:
[----:B-1----:R1:W2:Y:S02]  /*7ec0*/  SYNCS.PHASECHK.TRANS64.TRYWAIT P2, [R2+URZ+0xd0], R5 ;  /* 0x0000d005020075a7 */ /* 0x0022a400080411ff */
[----:B--2---:R-:W-:Y:S05]  /*7ed0*/  @!P2 NANOSLEEP.SYNCS 0x989680 ;  /* 0x009896800000a95d */ /* 0x004fea0003900000 */
[----:B------:R-:W2:Y:S02]  /*7ee0*/  @!P2 SYNCS.PHASECHK.TRANS64 P2, [R2+URZ+0xd0], R5 ;  /* 0x0000d0050200a5a7 */ /* 0x000ea400080410ff */
[----:B--2---:R-:W-:Y:S05]  /*7ef0*/  @!P2 BRA `(.L_x_130) ;  /* 0xfffffffc00f0a947 */ /* 0x004fea000383ffff */
[----:B------:R-:W-:Y:S05]  /*7f00*/  BRA `(.L_x_19) ;  /* 0xffffff9800e47947 */ /* 0x000fea000383ffff */
.L_x_26:
[----:B------:R-:W-:Y:S07]  /*7f10*/  MOV R2, UR17 ;  /* 0x0000001100027c02 */ /* 0x000fee0008000f00 */
.L_x_131:
[----:B-1----:R1:W2:Y:S02]  /*7f20*/  SYNCS.PHASECHK.TRANS64.TRYWAIT P1, [R2+URZ+0xd0], R5 ;  /* 0x0000d005020075a7 */ /* 0x0022a400080211ff */
[----:B--2---:R-:W-:Y:S05]  /*7f30*/  @!P1 NANOSLEEP.SYNCS 0x989680 ;  /* 0x009896800000995d */ /* 0x004fea0003900000 */
[----:B------:R-:W2:Y:S02]  /*7f40*/  @!P1 SYNCS.PHASECHK.TRANS64 P1, [R2+URZ+0xd0], R5 ;  /* 0x0000d005020095a7 */ /* 0x000ea400080210ff */
[----:B--2---:R-:W-:Y:S05]  /*7f50*/  @!P1 BRA `(.L_x_131) ;  /* 0xfffffffc00f09947 */ /* 0x004fea000383ffff */
[----:B------:R-:W-:Y:S05]  /*7f60*/  BRA `(.L_x_25) ;  /* 0xffffffa000487947 */ /* 0x000fea000383ffff */
.L_x_30:
[----:B-1----:R-:W-:-:S07]  /*7f70*/  MOV R2, UR22 ;  /* 0x0000001600027c02 */ /* 0x002fce0008000f00 */
.L_x_132:
[----:B-1----:R1:W4:Y:S02]  /*7f80*/  SYNCS.PHASECHK.TRANS64.TRYWAIT P1, [R2+URZ+0x1e0], R3 ;  /* 0x0001e003020075a7 */ /* 0x00232400080211ff */
[----:B----4-:R-:W-:Y:S05]  /*7f90*/  @!P1 NANOSLEEP.SYNCS 0x989680 ;  /* 0x009896800000995d */ /* 0x010fea0003900000 */
[----:B------:R-:W4:Y:S02]  /*7fa0*/  @!P1 SYNCS.PHASECHK.TRANS64 P1, [R2+URZ+0x1e0], R3 ;  /* 0x0001e003020095a7 */ /* 0x000f2400080210ff */
[----:B----4-:R-:W-:Y:S05]  /*7fb0*/  @!P1 BRA `(.L_x_132) ;  /* 0xfffffffc00f09947 */ /* 0x010fea000383ffff */
[----:B------:R-:W-:Y:S05]  /*7fc0*/  BRA `(.L_x_133) ;  /* 0xffffffa400087947 */ /* 0x000fea000383ffff */
.L_x_34:
[----:B------:R-:W-:-:S07]  /*7fd0*/  MOV R0, UR4 ;  /* 0x0000000400007c02 */ /* 0x000fce0008000f00 */
.L_x_134:
[----:B-1----:R1:W4:Y:S02]  /*7fe0*/  SYNCS.PHASECHK.TRANS64.TRYWAIT P0, [R0+URZ], R3 ;  /* 0x00000003000075a7 */ /* 0x00232400080011ff */
[----:B----4-:R-:W-:Y:S05]  /*7ff0*/  @!P0 NANOSLEEP.SYNCS 0x989680 ;  /* 0x009896800000895d */ /* 0x010fea0003900000 */
[----:B------:R-:W4:Y:S02]  /*8000*/  @!P0 SYNCS.PHASECHK.TRANS64 P0, [R0+URZ], R3 ;  /* 0x00000003000085a7 */ /* 0x000f2400080010ff */
[----:B----4-:R-:W-:Y:S05]  /*8010*/  @!P0 BRA `(.L_x_134) ;  /* 0xfffffffc00f08947 */ /* 0x010fea000383ffff */
[----:B------:R-:W-:Y:S05]  /*8020*/  BRA `(.L_x_135) ;  /* 0xffffffa800607947 */ /* 0x000fea000383ffff */
.L_x_35:
[----:B------:R-:W-:-:S07]  /*8030*/  MOV R0, UR4 ;  /* 0x0000000400007c02 */ /* 0x000fce0008000f00 */
.L_x_136:
[----:B-1----:R1:W4:Y:S02]  /*8040*/  SYNCS.PHASECHK.TRANS64.TRYWAIT P0, [R0+URZ], R3 ;  /* 0x00000003000075a7 */ /* 0x00232400080011ff */
[----:B----4-:R-:W-:Y:S05]  /*8050*/  @!P0 NANOSLEEP.SYNCS 0x989680 ;  /* 0x009896800000895d */ /* 0x010fea0003900000 */
[----:B------:R-:W4:Y:S02]  /*8060*/  @!P0 SYNCS.PHASECHK.TRANS64 P0, [R0+URZ], R3 ;  /* 0x00000003000085a7 */ /* 0x000f2400080010ff */
[----:B----4-:R-:W-:Y:S05]  /*8070*/  @!P0 BRA `(.L_x_136) ;  /* 0xfffffffc00f08947 */ /* 0x010fea000383ffff */
[----:B------:R-:W-:Y:S05]  /*8080*/  BRA `(.L_x_137) ;  /* 0xffffffa800707947 */ /* 0x000fea000383ffff */
.L_x_36:
[----:B------:R-:W-:-:S07]  /*8090*/  MOV R0, UR4 ;  /* 0x0000000400007c02 */ /* 0x000fce0008000f00 */
.L_x_138:
[----:B-1----:R1:W4:Y:S02]  /*80a0*/  SYNCS.PHASECHK.TRANS64.TRYWAIT P0, [R0+URZ], R3 ;  /* 0x00000003000075a7 */ /* 0x00232400080011ff */
[----:B----4-:R-:W-:Y:S05]  /*80b0*/  @!P0 NANOSLEEP.SYNCS 0x989680 ;  /* 0x009896800000895d */ /* 0x010fea0003900000 */
[----:B------:R-:W4:Y:S02]  /*80c0*/  @!P0 SYNCS.PHASECHK.TRANS64 P0, [R0+URZ], R3 ;  /* 0x00000003000085a7 */ /* 0x000f2400080010ff */
[----:B----4-:R-:W-:Y:S05]  /*80d0*/  @!P0 BRA `(.L_x_138) ;  /* 0xfffffffc00f08947 */ /* 0x010fea000383ffff */
[----:B------:R-:W-:Y:S05]  /*80e0*/  BRA `(.L_x_139) ;  /* 0xffffffa800807947 */ /* 0x000fea000383ffff */
.L_x_37:
[----:B------:R-:W-:-:S07]  /*80f0*/  MOV R0, UR4 ;  /* 0x0000000400007c02 */ /* 0x000fce0008000f00 */
.L_x_140:
[----:B-1----:R1:W4:Y:S02]  /*8100*/  SYNCS.PHASECHK.TRANS64.TRYWAIT P0, [R0+URZ], R3 ;  /* 0x00000003000075a7 */ /* 0x00232400080011ff */
[----:B----4-:R-:W-:Y:S05]  /*8110*/  @!P0 NANOSLEEP.SYNCS 0x989680 ;  /* 0x009896800000895d */ /* 0x010fea0003900000 */
[----:B------:R-:W4:Y:S02]  /*8120*/  @!P0 SYNCS.PHASECHK.TRANS64 P0, [R0+URZ], R3 ;  /* 0x00000003000085a7 */ /* 0x000f2400080010ff */
[----:B----4-:R-:W-:Y:S05]  /*8130*/  @!P0 BRA `(.L_x_140) ;  /* 0xfffffffc00f08947 */ /* 0x010fea000383ffff */
[----:B------:R-:W-:Y:S05]  /*8140*/  BRA `(.L_x_141) ;  /* 0xffffffa800907947 */ /* 0x000fea000383ffff */
.L_x_38:
[----:B------:R-:W-:-:S07]  /*8150*/  MOV R0, UR4 ;  /* 0x0000000400007c02 */ /* 0x000fce0008000f00 */
.L_x_142:
[----:B-1----:R1:W4:Y:S02]  /*8160*/  SYNCS.PHASECHK.TRANS64.TRYWAIT P0, [R0+URZ], R3 ;  /* 0x00000003000075a7 */ /* 0x00232400080011ff */
[----:B----4-:R-:W-:Y:S05]  /*8170*/  @!P0 NANOSLEEP.SYNCS 0x989680 ;  /* 0x009896800000895d */ /* 0x010fea0003900000 */
[----:B------:R-:W4:Y:S02]  /*8180*/  @!P0 SYNCS.PHASECHK.TRANS64 P0, [R0+URZ], R3 ;  /* 0x00000003000085a7 */ /* 0x000f2400080010ff */
[----:B----4-:R-:W-:Y:S05]  /*8190*/  @!P0 BRA `(.L_x_142) ;  /* 0xfffffffc00f08947 */ /* 0x010fea000383ffff */
[----:B------:R-:W-:Y:S05]  /*81a0*/  BRA `(.L_x_143) ;  /* 0xffffffa800a07947 */ /* 0x000fea000383ffff */
.L_x_39:
[----:B------:R-:W-:-:S07]  /*81b0*/  MOV R0, UR4 ;  /* 0x0000000400007c02 */ /* 0x000fce0008000f00 */
.L_x_144:
[----:B-1----:R1:W4:Y:S02]  /*81c0*/  SYNCS.PHASECHK.TRANS64.TRYWAIT P0, [R0+URZ], R3 ;  /* 0x00000003000075a7 */ /* 0x00232400080011ff */
[----:B----4-:R-:W-:Y:S05]  /*81d0*/  @!P0 NANOSLEEP.SYNCS 0x989680 ;  /* 0x009896800000895d */ /* 0x010fea0003900000 */
[----:B------:R-:W4:Y:S02]  /*81e0*/  @!P0 SYNCS.PHASECHK.TRANS64 P0, [R0+URZ], R3 ;  /* 0x00000003000085a7 */ /* 0x000f2400080010ff */
[----:B----4-:R-:W-:Y:S05]  /*81f0*/  @!P0 BRA `(.L_x_144) ;  /* 0xfffffffc00f08947 */ /* 0x010fea000383ffff */
[----:B------:R-:W-:Y:S05]  /*8200*/  BRA `(.L_x_145) ;  /* 0xffffffa800b07947 */ /* 0x000fea000383ffff */
.L_x_40:
[----:B------:R-:W-:-:S07]  /*8210*/  MOV R0, UR4 ;  /* 0x0000000400007c02 */ /* 0x000fce0008000f00 */
.L_x_146:
[----:B-1----:R1:W4:Y:S02]  /*8220*/  SYNCS.PHASECHK.TRANS64.TRYWAIT P0, [R0+URZ], R3 ;  /* 0x00000003000075a7 */ /* 0x00232400080011ff */
[----:B----4-:R-:W-:Y:S05]  /*8230*/  @!P0 NANOSLEEP.SYNCS 0x989680 ;  /* 0x009896800000895d */ /* 0x010fea0003900000 */
[----:B------:R-:W4:Y:S02]  /*8240*/  @!P0 SYNCS.PHASECHK.TRANS64 P0, [R0+URZ], R3 ;  /* 0x00000003000085a7 */ /* 0x000f2400080010ff */
[----:B----4-:R-:W-:Y:S05]  /*8250*/  @!P0 BRA `(.L_x_146) ;  /* 0xfffffffc00f08947 */ /* 0x010fea000383ffff */
[----:B------:R-:W-:Y:S05]  /*8260*/  BRA `(.L_x_147) ;  /* 0xffffffa800c07947 */ /* 0x000fea000383ffff */
.L_x_41:
[----:B------:R-:W-:-:S07]  /*8270*/  MOV R0, UR4 ;  /* 0x0000000400007c02 */ /* 0x000fce0008000f00 */
.L_x_148:
[----:B-1----:R1:W4:Y:S02]  /*8280*/  SYNCS.PHASECHK.TRANS64.TRYWAIT P0, [R0+URZ], R3 ;  /* 0x00000003000075a7 */ /* 0x00232400080011ff */
[----:B----4-:R-:W-:Y:S05]  /*8290*/  @!P0 NANOSLEEP.SYNCS 0x989680 ;  /* 0x009896800000895d */ /* 0x010fea0003900000 */
[----:B------:R-:W4:Y:S02]  /*82a0*/  @!P0 SYNCS.PHASECHK.TRANS64 P0, [R0+URZ], R3 ;  /* 0x00000003000085a7 */ /* 0x000f2400080010ff */
[----:B----4-:R-:W-:Y:S05]  /*82b0*/  @!P0 BRA `(.L_x_148) ;  /* 0xfffffffc00f08947 */ /* 0x010fea000383ffff */
[----:B------:R-:W-:Y:S05]  /*82c0*/  BRA `(.L_x_149) ;  /* 0xffffffa800d07947 */ /* 0x000fea000383ffff */
.L_x_42:
[----:B------:R-:W-:-:S07]  /*82d0*/  MOV R0, UR4 ;  /* 0x0000000400007c02 */ /* 0x000fce0008000f00 */
.L_x_150:
[----:B-1----:R1:W4:Y:S02]  /*82e0*/  SYNCS.PHASECHK.TRANS64.TRYWAIT P0, [R0+URZ], R3 ;  /* 0x00000003000075a7 */ /* 0x00232400080011ff */
[----:B----4-:R-:W-:Y:S05]  /*82f0*/  @!P0 NANOSLEEP.SYNCS 0x989680 ;  /* 0x009896800000895d */ /* 0x010fea0003900000 */
[----:B------:R-:W4:Y:S02]  /*8300*/  @!P0 SYNCS.PHASECHK.TRANS64 P0, [R0+URZ], R3 ;  /* 0x00000003000085a7 */ /* 0x000f2400080010ff */
[----:B----4-:R-:W-:Y:S05]  /*8310*/  @!P0 BRA `(.L_x_150) ;  /* 0xfffffffc00f08947 */ /* 0x010fea000383ffff */
[----:B------:R-:W-:Y:S05]  /*8320*/  BRA `(.L_x_151) ;  /* 0xffffffa800e07947 */ /* 0x000fea000383ffff */
.L_x_43:
[----:B------:R-:W-:-:S07]  /*8330*/  MOV R0, UR4 ;  /* 0x0000000400007c02 */ /* 0x000fce0008000f00 */
.L_x_152:
[----:B-1----:R1:W4:Y:S02]  /*8340*/  SYNCS.PHASECHK.TRANS64.TRYWAIT P0, [R0+URZ], R3 ;  /* 0x00000003000075a7 */ /* 0x00232400080011ff */
[----:B----4-:R-:W-:Y:S05]  /*8350*/  @!P0 NANOSLEEP.SYNCS 0x989680 ;  /* 0x009896800000895d */ /* 0x010fea0003900000 */
[----:B------:R-:W4:Y:S02]  /*8360*/  @!P0 SYNCS.PHASECHK.TRANS64 P0, [R0+URZ], R3 ;  /* 0x00000003000085a7 */ /* 0x000f2400080010ff */
[----:B----4-:R-:W-:Y:S05]  /*8370*/  @!P0 BRA `(.L_x_152) ;  /* 0xfffffffc00f08947 */ /* 0x010fea000383ffff */
[----:B------:R-:W-:Y:S05]  /*8380*/  BRA `(.L_x_153) ;  /* 0xffffffa800f07947 */ /* 0x000fea000383ffff */
.L_x_44:
[----:B------:R-:W-:-:S07]  /*8390*/  MOV R0, UR4 ;  /* 0x0000000400007c02 */ /* 0x000fce0008000f00 */
.L_x_154:
[----:B-1----:R1:W4:Y:S02]  /*83a0*/  SYNCS.PHASECHK.TRANS64.TRYWAIT P0, [R0+URZ], R3 ;  /* 0x00000003000075a7 */ /* 0x00232400080011ff */
[----:B----4-:R-:W-:Y:S05]  /*83b0*/  @!P0 NANOSLEEP.SYNCS 0x989680 ;  /* 0x009896800000895d */ /* 0x010fea0003900000 */
[----:B------:R-:W4:Y:S02]  /*83c0*/  @!P0 SYNCS.PHASECHK.TRANS64 P0, [R0+URZ], R3 ;  /* 0x00000003000085a7 */ /* 0x000f2400080010ff */
[----:B----4-:R-:W-:Y:S05]  /*83d0*/  @!P0 BRA `(.L_x_154) ;  /* 0xfffffffc00f08947 */ /* 0x010fea000383ffff */
[----:B------:R-:W-:Y:S05]  /*83e0*/  BRA `(.L_x_155) ;  /* 0xffffffac00007947 */ /* 0x000fea000383ffff */
.L_x_45:
[----:B------:R-:W-:-:S07]  /*83f0*/  MOV R0, UR4 ;  /* 0x0000000400007c02 */ /* 0x000fce0008000f00 */
.L_x_156:
[----:B-1----:R1:W4:Y:S02]  /*8400*/  SYNCS.PHASECHK.TRANS64.TRYWAIT P0, [R0+URZ], R3 ;  /* 0x00000003000075a7 */ /* 0x00232400080011ff */
[----:B----4-:R-:W-:Y:S05]  /*8410*/  @!P0 NANOSLEEP.SYNCS 0x989680 ;  /* 0x009896800000895d */ /* 0x010fea0003900000 */
[----:B------:R-:W4:Y:S02]  /*8420*/  @!P0 SYNCS.PHASECHK.TRANS64 P0, [R0+URZ], R3 ;  /* 0x00000003000085a7 */ /* 0x000f2400080010ff */
[----:B----4-:R-:W-:Y:S05]  /*8430*/  @!P0 BRA `(.L_x_156) ;  /* 0xfffffffc00f08947 */ /* 0x010fea000383ffff */
[----:B------:R-:W-:Y:S05]  /*8440*/  BRA `(.L_x_157) ;  /* 0xffffffac00107947 */ /* 0x000fea000383ffff */
.L_x_46:
[----:B------:R-:W-:-:S07]  /*8450*/  MOV R0, UR4 ;  /* 0x0000000400007c02 */ /* 0x000fce0008000f00 */
.L_x_158:
[----:B-1----:R1:W4:Y:S02]  /*8460*/  SYNCS.PHASECHK.TRANS64.TRYWAIT P0, [R0+URZ], R3 ;  /* 0x00000003000075a7 */ /* 0x00232400080011ff */
[----:B----4-:R-:W-:Y:S05]  /*8470*/  @!P0 NANOSLEEP.SYNCS 0x989680 ;  /* 0x009896800000895d */ /* 0x010fea0003900000 */
[----:B------:R-:W4:Y:S02]  /*8480*/  @!P0 SYNCS.PHASECHK.TRANS64 P0, [R0+URZ], R3 ;  /* 0x00000003000085a7 */ /* 0x000f2400080010ff */
[----:B----4-:R-:W-:Y:S05]  /*8490*/  @!P0 BRA `(.L_x_158) ;  /* 0xfffffffc00f08947 */ /* 0x010fea000383ffff */
[----:B------:R-:W-:Y:S05]  /*84a0*/  BRA `(.L_x_159) ;  /* 0xffffffac00207947 */ /* 0x000fea000383ffff */
.L_x_47:
[----:B------:R-:W-:-:S07]  /*84b0*/  MOV R0, UR4 ;  /* 0x0000000400007c02 */ /* 0x000fce0008000f00 */
.L_x_160:
[----:B-1----:R1:W4:Y:S02]  /*84c0*/  SYNCS.PHASECHK.TRANS64.TRYWAIT P0, [R0+URZ], R3 ;  /* 0x00000003000075a7 */ /* 0x00232400080011ff */
[----:B----4-:R-:W-:Y:S05]  /*84d0*/  @!P0 NANOSLEEP.SYNCS 0x989680 ;  /* 0x009896800000895d */ /* 0x010fea0003900000 */
[----:B------:R-:W4:Y:S02]  /*84e0*/  @!P0 SYNCS.PHASECHK.TRANS64 P0, [R0+URZ], R3 ;  /* 0x00000003000085a7 */ /* 0x000f2400080010ff */
[----:B----4-:R-:W-:Y:S05]  /*84f0*/  @!P0 BRA `(.L_x_160) ;  /* 0xfffffffc00f08947 */ /* 0x010fea000383ffff */
[----:B------:R-:W-:Y:S05]  /*8500*/  BRA `(.L_x_161) ;  /* 0xffffffac00307947 */ /* 0x000fea000383ffff */
.L_x_48:
[----:B------:R-:W-:-:S07]  /*8510*/  MOV R0, UR4 ;  /* 0x0000000400007c02 */ /* 0x000fce0008000f00 */
.L_x_162:
[----:B-1----:R1:W4:Y:S02]  /*8520*/  SYNCS.PHASECHK.TRANS64.TRYWAIT P0, [R0+URZ], R3 ;  /* 0x00000003000075a7 */ /* 0x00232400080011ff */
[----:B----4-:R-:W-:Y:S05]  /*8530*/  @!P0 NANOSLEEP.SYNCS 0x989680 ;  /* 0x009896800000895d */ /* 0x010fea0003900000 */
[----:B------:R-:W4:Y:S02]  /*8540*/  @!P0 SYNCS.PHASECHK.TRANS64 P0, [R0+URZ], R3 ;  /* 0x00000003000085a7 */ /* 0x000f2400080010ff */
[----:B----4-:R-:W-:Y:S05]  /*8550*/  @!P0 BRA `(.L_x_162) ;  /* 0xfffffffc00f08947 */ /* 0x010fea000383ffff */
[----:B------:R-:W-:Y:S05]  /*8560*/  BRA `(.L_x_163) ;  /* 0xffffffac00407947 */ /* 0x000fea000383ffff */
.L_x_49:
[----:B------:R-:W-:-:S07]  /*8570*/  MOV R0, UR4 ;  /* 0x0000000400007c02 */ /* 0x000fce0008000f00 */
.L_x_164:
[----:B-1----:R1:W4:Y:S02]  /*8580*/  SYNCS.PHASECHK.TRANS64.TRYWAIT P0, [R0+URZ], R3 ;  /* 0x00000003000075a7 */ /* 0x00232400080011ff */
[----:B----4-:R-:W-:Y:S05]  /*8590*/  @!P0 NANOSLEEP.SYNCS 0x989680 ;  /* 0x009896800000895d */ /* 0x010fea0003900000 */
[----:B------:R-:W4:Y:S02]  /*85a0*/  @!P0 SYNCS.PHASECHK.TRANS64 P0, [R0+URZ], R3 ;  /* 0x00000003000085a7 */ /* 0x000f2400080010ff */
[----:B----4-:R-:W-:Y:S05]  /*85b0*/  @!P0 BRA `(.L_x_164) ;  /* 0xfffffffc00f08947 */ /* 0x010fea000383ffff */
[----:B------:R-:W-:Y:S05]  /*85c0*/  BRA `(.L_x_165) ;  /* 0xffffffac00507947 */ /* 0x000fea000383ffff */
.L_x_50:
[----:B------:R-:W-:-:S07]  /*85d0*/  MOV R0, UR4 ;  /* 0x0000000400007c02 */ /* 0x000fce0008000f00 */
.L_x_166:
[----:B-1----:R1:W4:Y:S02]  /*85e0*/  SYNCS.PHASECHK.TRANS64.TRYWAIT P0, [R0+URZ], R3 ;  /* 0x00000003000075a7 */ /* 0x00232400080011ff */
[----:B----4-:R-:W-:Y:S05]  /*85f0*/  @!P0 NANOSLEEP.SYNCS 0x989680 ;  /* 0x009896800000895d */ /* 0x010fea0003900000 */
[----:B------:R-:W4:Y:S02]  /*8600*/  @!P0 SYNCS.PHASECHK.TRANS64 P0, [R0+URZ], R3 ;  /* 0x00000003000085a7 */ /* 0x000f2400080010ff */
[----:B----4-:R-:W-:Y:S05]  /*8610*/  @!P0 BRA `(.L_x_166) ;  /* 0xfffffffc00f08947 */ /* 0x010fea000383ffff */
[----:B------:R-:W-:Y:S05]  /*8620*/  BRA `(.L_x_167) ;  /* 0xffffffac00607947 */ /* 0x000fea000383ffff */
.L_x_51:
[----:B------:R-:W-:-:S07]  /*8630*/  MOV R0, UR4 ;  /* 0x0000000400007c02 */ /* 0x000fce0008000f00 */
.L_x_168:
[----:B-1----:R1:W4:Y:S02]  /*8640*/  SYNCS.PHASECHK.TRANS64.TRYWAIT P0, [R0+URZ], R3 ;  /* 0x00000003000075a7 */ /* 0x00232400080011ff */
[----:B----4-:R-:W-:Y:S05]  /*8650*/  @!P0 NANOSLEEP.SYNCS 0x989680 ;  /* 0x009896800000895d */ /* 0x010fea0003900000 */
[----:B------:R-:W4:Y:S02]  /*8660*/  @!P0 SYNCS.PHASECHK.TRANS64 P0, [R0+URZ], R3 ;  /* 0x00000003000085a7 */ /* 0x000f2400080010ff */
[----:B----4-:R-:W-:Y:S05]  /*8670*/  @!P0 BRA `(.L_x_168) ;  /* 0xfffffffc00f08947 */ /* 0x010fea000383ffff */
[----:B------:R-:W-:Y:S05]  /*8680*/  BRA `(.L_x_169) ;  /* 0xffffffac00707947 */ /* 0x000fea000383ffff */
.L_x_52:
[----:B------:R-:W-:-:S07]  /*8690*/  MOV R0, UR4 ;  /* 0x0000000400007c02 */ /* 0x000fce0008000f00 */
.L_x_170:
[----:B-1----:R1:W4:Y:S02]  /*86a0*/  SYNCS.PHASECHK.TRANS64.TRYWAIT P0, [R0+URZ], R3 ;  /* 0x00000003000075a7 */ /* 0x00232400080011ff */
[----:B----4-:R-:W-:Y:S05]  /*86b0*/  @!P0 NANOSLEEP.SYNCS 0x989680 ;  /* 0x009896800000895d */ /* 0x010fea0003900000 */
[----:B------:R-:W4:Y:S02]  /*86c0*/  @!P0 SYNCS.PHASECHK.TRANS64 P0, [R0+URZ], R3 ;  /* 0x00000003000085a7 */ /* 0x000f2400080010ff */
[----:B----4-:R-:W-:Y:S05]  /*86d0*/  @!P0 BRA `(.L_x_170) ;  /* 0xfffffffc00f08947 */ /* 0x010fea000383ffff */
[----:B------:R-:W-:Y:S05]  /*86e0*/  BRA `(.L_x_171) ;  /* 0xffffffac00807947 */ /* 0x000fea000383ffff */
.L_x_53:
[----:B------:R-:W-:-:S07]  /*86f0*/  MOV R0, UR4 ;  /* 0x0000000400007c02 */ /* 0x000fce0008000f00 */
.L_x_172:
[----:B-1----:R1:W4:Y:S02]  /*8700*/  SYNCS.PHASECHK.TRANS64.TRYWAIT P0, [R0+URZ], R3 ;  /* 0x00000003000075a7 */ /* 0x00232400080011ff */
[----:B----4-:R-:W-:Y:S05]  /*8710*/  @!P0 NANOSLEEP.SYNCS 0x989680 ;  /* 0x009896800000895d */ /* 0x010fea0003900000 */
[----:B------:R-:W4:Y:S02]  /*8720*/  @!P0 SYNCS.PHASECHK.TRANS64 P0, [R0+URZ], R3 ;  /* 0x00000003000085a7 */ /* 0x000f2400080010ff */
[----:B----4-:R-:W-:Y:S05]  /*8730*/  @!P0 BRA `(.L_x_172) ;  /* 0xfffffffc00f08947 */ /* 0x010fea000383ffff */
[----:B------:R-:W-:Y:S05]  /*8740*/  BRA `(.L_x_173) ;  /* 0xffffffac00907947 */ /* 0x000fea000383ffff */
.L_x_54:
[----:B------:R-:W-:-:S07]  /*8750*/  MOV R0, UR4 ;  /* 0x0000000400007c02 */ /* 0x000fce0008000f00 */
.L_x_174:
[----:B-1----:R1:W4:Y:S02]  /*8760*/  SYNCS.PHASECHK.TRANS64.TRYWAIT P0, [R0+URZ], R3 ;  /* 0x00000003000075a7 */ /* 0x00232400080011ff */
[----:B----4-:R-:W-:Y:S05]  /*8770*/  @!P0 NANOSLEEP.SYNCS 0x989680 ;  /* 0x009896800000895d */ /* 0x010fea0003900000 */
[----:B------:R-:W4:Y:S02]  /*8780*/  @!P0 SYNCS.PHASECHK.TRANS64 P0, [R0+URZ], R3 ;  /* 0x00000003000085a7 */ /* 0x000f2400080010ff */
[----:B----4-:R-:W-:Y:S05]  /*8790*/  @!P0 BRA `(.L_x_174) ;  /* 0xfffffffc00f08947 */ /* 0x010fea000383ffff */
[----:B------:R-:W-:Y:S05]  /*87a0*/  BRA `(.L_x_175) ;  /* 0xffffffac00a07947 */ /* 0x000fea000383ffff */
.L_x_55:
[----:B------:R-:W-:-:S07]  /*87b0*/  MOV R0, UR4 ;  /* 0x0000000400007c02 */ /* 0x000fce0008000f00 */
.L_x_176:
[----:B-1----:R1:W4:Y:S02]  /*87c0*/  SYNCS.PHASECHK.TRANS64.TRYWAIT P0, [R0+URZ], R3 ;  /* 0x00000003000075a7 */ /* 0x00232400080011ff */
[----:B----4-:R-:W-:Y:S05]  /*87d0*/  @!P0 NANOSLEEP.SYNCS 0x989680 ;  /* 0x009896800000895d */ /* 0x010fea0003900000 */
[----:B------:R-:W4:Y:S02]  /*87e0*/  @!P0 SYNCS.PHASECHK.TRANS64 P0, [R0+URZ], R3 ;  /* 0x00000003000085a7 */ /* 0x000f2400080010ff */
[----:B----4-:R-:W-:Y:S05]  /*87f0*/  @!P0 BRA `(.L_x_176) ;  /* 0xfffffffc00f08947 */ /* 0x010fea000383ffff */
[----:B------:R-:W-:Y:S05]  /*8800*/  BRA `(.L_x_177) ;  /* 0xffffffac00b07947 */ /* 0x000fea000383ffff */
.L_x_56:
[----:B------:R-:W-:-:S07]  /*8810*/  MOV R0, UR4 ;  /* 0x0000000400007c02 */ /* 0x000fce0008000f00 */
.L_x_178:
[----:B-1----:R1:W4:Y:S02]  /*8820*/  SYNCS.PHASECHK.TRANS64.TRYWAIT P0, [R0+URZ], R3 ;  /* 0x00000003000075a7 */ /* 0x00232400080011ff */
[----:B----4-:R-:W-:Y:S05]  /*8830*/  @!P0 NANOSLEEP.SYNCS 0x989680 ;  /* 0x009896800000895d */ /* 0x010fea0003900000 */
[----:B------:R-:W4:Y:S02]  /*8840*/  @!P0 SYNCS.PHASECHK.TRANS64 P0, [R0+URZ], R3 ;  /* 0x00000003000085a7 */ /* 0x000f2400080010ff */
[----:B----4-:R-:W-:Y:S05]  /*8850*/  @!P0 BRA `(.L_x_178) ;  /* 0xfffffffc00f08947 */ /* 0x010fea000383ffff */
[----:B------:R-:W-:Y:S05]  /*8860*/  BRA `(.L_x_179) ;  /* 0xffffffac00c07947 */ /* 0x000fea000383ffff */
.L_x_57:
[----:B------:R-:W-:-:S07]  /*8870*/  MOV R0, UR4 ;  /* 0x0000000400007c02 */ /* 0x000fce0008000f00 */
.L_x_180:
[----:B-1----:R1:W4:Y:S02]  /*8880*/  SYNCS.PHASECHK.TRANS64.TRYWAIT P0, [R0+URZ], R3 ;  /* 0x00000003000075a7 */ /* 0x00232400080011ff */
[----:B----4-:R-:W-:Y:S05]  /*8890*/  @!P0 NANOSLEEP.SYNCS 0x989680 ;  /* 0x009896800000895d */ /* 0x010fea0003900000 */
[----:B------:R-:W4:Y:S02]  /*88a0*/  @!P0 SYNCS.PHASECHK.TRANS64 P0, [R0+URZ], R3 ;  /* 0x00000003000085a7 */ /* 0x000f2400080010ff */
[----:B----4-:R-:W-:Y:S05]  /*88b0*/  @!P0 BRA `(.L_x_180) ;  /* 0xfffffffc00f08947 */ /* 0x010fea000383ffff */
[----:B------:R-:W-:Y:S05]  /*88c0*/  BRA `(.L_x_181) ;  /* 0xffffffac00d07947 */ /* 0x000fea000383ffff */
.L_x_58:
[----:B------:R-:W-:-:S07]  /*88d0*/  MOV R0, UR4 ;  /* 0x0000000400007c02 */ /* 0x000fce0008000f00 */
.L_x_182:
[----:B-1----:R1:W4:Y:S02]  /*88e0*/  SYNCS.PHASECHK.TRANS64.TRYWAIT P0, [R0+URZ], R3 ;  /* 0x00000003000075a7 */ /* 0x00232400080011ff */
[----:B----4-:R-:W-:Y:S05]  /*88f0*/  @!P0 NANOSLEEP.SYNCS 0x989680 ;  /* 0x009896800000895d */ /* 0x010fea0003900000 */
[----:B------:R-:W4:Y:S02]  /*8900*/  @!P0 SYNCS.PHASECHK.TRANS64 P0, [R0+URZ], R3 ;  /* 0x00000003000085a7 */ /* 0x000f2400080010ff */
[----:B----4-:R-:W-:Y:S05]  /*8910*/  @!P0 BRA `(.L_x_182) ;  /* 0xfffffffc00f08947 */ /* 0x010fea000383ffff */
[----:B------:R-:W-:Y:S05]  /*8920*/  BRA `(.L_x_183) ;  /* 0xffffffac00e07947 */ /* 0x000fea000383ffff */
.L_x_61:
[----:B------:R-:W-:-:S07]  /*8930*/  MOV R4, UR45 ;  /* 0x0000002d00047c02 */ /* 0x000fce0008000f00 */
.L_x_184:
[----:B-1----:R1:W2:Y:S02]  /*8940*/  SYNCS.PHASECHK.TRANS64.TRYWAIT P1, [R4+URZ+0x1e8], R7 ;  /* 0x0001e807040075a7 */ /* 0x0022a400080211ff */
[----:B--2---:R-:W-:Y:S05]  /*8950*/  @!P1 NANOSLEEP.SYNCS 0x989680 ;  /* 0x009896800000995d */ /* 0x004fea0003900000 */
[----:B------:R-:W2:Y:S02]  /*8960*/  @!P1 SYNCS.PHASECHK.TRANS64 P1, [R4+URZ+0x1e8], R7 ;  /* 0x0001e807040095a7 */ /* 0x000ea400080210ff */
[----:B--2---:R-:W-:Y:S05]  /*8970*/  @!P1 BRA `(.L_x_184) ;  /* 0xfffffffc00f09947 */ /* 0x004fea000383ffff */
[----:B------:R-:W-:Y:S05]  /*8980*/  BRA `(.L_x_185) ;  /* 0xffffffb000487947 */ /* 0x000fea000383ffff */
.L_x_62:
[----:B-1----:R-:W-:-:S07]  /*8990*/  MOV R4, UR45 ;  /* 0x0000002d00047c02 */ /* 0x002fce0008000f00 */
.L_x_186:
[----:B-1----:R1:W2:Y:S02]  /*89a0*/  SYNCS.PHASECHK.TRANS64.TRYWAIT P1, [R4+URZ+0x1e0], R5 ;  /* 0x0001e005040075a7 */ /* 0x0022a400080211ff */
[----:B--2---:R-:W-:Y:S05]  /*89b0*/  @!P1 NANOSLEEP.SYNCS 0x989680 ;  /* 0x009896800000995d */ /* 0x004fea0003900000 */
[----:B------:R-:W2:Y:S02]  /*89c0*/  @!P1 SYNCS.PHASECHK.TRANS64 P1, [R4+URZ+0x1e0], R5 ;  /* 0x0001e005040095a7 */ /* 0x000ea400080210ff */
[----:B--2---:R-:W-:Y:S05]  /*89d0*/  @!P1 BRA `(.L_x_186) ;  /* 0xfffffffc00f09947 */ /* 0x004fea000383ffff */
[----:B------:R-:W-:Y:S05]  /*89e0*/  BRA `(.L_x_187) ;  /* 0xffffffb000507947 */ /* 0x000fea000383ffff */
.L_x_70:
[----:B------:R-:W-:-:S07]  /*89f0*/  MOV R0, UR6 ;  /* 0x0000000600007c02 */ /* 0x000fce0008000f00 */
.L_x_188:
[----:B-1----:R1:W2:Y:S02]  /*8a00*/  SYNCS.PHASECHK.TRANS64.TRYWAIT P0, [R0+URZ+0x1e0], R5 ;  /* 0x0001e005000075a7 */ /* 0x0022a400080011ff */
[----:B--2---:R-:W-:Y:S05]  /*8a10*/  @!P0 NANOSLEEP.SYNCS 0x989680 ;  /* 0x009896800000895d */ /* 0x004fea0003900000 */
[----:B------:R-:W2:Y:S02]  /*8a20*/  @!P0 SYNCS.PHASECHK.TRANS64 P0, [R0+URZ+0x1e0], R5 ;  /* 0x0001e005000085a7 */ /* 0x000ea400080010ff */
[----:B--2---:R-:W-:Y:S05]  /*8a30*/  @!P0 BRA `(.L_x_188) ;  /* 0xfffffffc00f08947 */ /* 0x004fea000383ffff */
[----:B------:R-:W-:Y:S05]  /*8a40*/  BRA `(.L_x_189) ;  /* 0xffffffb400c07947 */ /* 0x000fea000383ffff */
.L_x_71:
[----:B------:R-:W-:-:S07]  /*8a50*/  MOV R5, UR8 ;  /* 0x0000000800057c02 */ /* 0x000fce0008000f00 */
.L_x_190:
[----:B-1----:R1:W2:Y:S02]  /*8a60*/  SYNCS.PHASECHK.TRANS64.TRYWAIT P0, [R5+URZ+0x200], R0 ;  /* 0x00020000050075a7 */ /* 0x0022a400080011ff */
[----:B--2---:R-:W-:Y:S05]  /*8a70*/  @!P0 NANOSLEEP.SYNCS 0x989680 ;  /* 0x009896800000895d */ /* 0x004fea0003900000 */
[----:B------:R-:W2:Y:S02]  /*8a80*/  @!P0 SYNCS.PHASECHK.TRANS64 P0, [R5+URZ+0x200], R0 ;  /* 0x00020000050085a7 */ /* 0x000ea400080010ff */
[----:B--2---:R-:W-:Y:S05]  /*8a90*/  @!P0 BRA `(.L_x_190) ;  /* 0xfffffffc00f08947 */ /* 0x004fea000383ffff */
[----:B------:R-:W-:Y:S05]  /*8aa0*/  BRA `(.L_x_191) ;  /* 0xffffffb400dc7947 */ /* 0x000fea000383ffff */
.L_x_74:
[----:B-1----:R-:W-:Y:S07]  /*8ab0*/  MOV R0, UR7 ;  /* 0x0000000700007c02 */ /* 0x002fee0008000f00 */
.L_x_192:
[----:B-1----:R1:W2:Y:S02]  /*8ac0*/  SYNCS.PHASECHK.TRANS64.TRYWAIT P0, [R0+URZ], R5 ;  /* 0x00000005000075a7 */ /* 0x0022a400080011ff */
[----:B--2---:R-:W-:Y:S05]  /*8ad0*/  @!P0 NANOSLEEP.SYNCS 0x989680 ;  /* 0x009896800000895d */ /* 0x004fea0003900000 */
[----:B------:R-:W2:Y:S02]  /*8ae0*/  @!P0 SYNCS.PHASECHK.TRANS64 P0, [R0+URZ], R5 ;  /* 0x00000005000085a7 */ /* 0x000ea400080010ff */
[----:B--2---:R-:W-:Y:S05]  /*8af0*/  @!P0 BRA `(.L_x_192) ;  /* 0xfffffffc00f08947 */ /* 0x004fea000383ffff */
[----:B------:R-:W-:Y:S05]  /*8b00*/  BRA `(.L_x_73) ;  /* 0xffffffb800007947 */ /* 0x000fea000383ffff */
.L_x_77:
[----:B------:R-:W-:-:S07]  /*8b10*/  MOV R0, UR5 ;  /* 0x0000000500007c02 */ /* 0x000fce0008000f00 */
.L_x_193:
[----:B-1----:R1:W4:Y:S02]  /*8b20*/  SYNCS.PHASECHK.TRANS64.TRYWAIT P0, [R0+URZ], R3 ;  /* 0x00000003000075a7 */ /* 0x00232400080011ff */
[----:B----4-:R-:W-:Y:S05]  /*8b30*/  @!P0 NANOSLEEP.SYNCS 0x989680 ;  /* 0x009896800000895d */ /* 0x010fea0003900000 */
[----:B------:R-:W4:Y:S02]  /*8b40*/  @!P0 SYNCS.PHASECHK.TRANS64 P0, [R0+URZ], R3 ;  /* 0x00000003000085a7 */ /* 0x000f2400080010ff */
[----:B----4-:R-:W-:Y:S05]  /*8b50*/  @!P0 BRA `(.L_x_193) ;  /* 0xfffffffc00f08947 */ /* 0x010fea000383ffff */
[----:B------:R-:W-:Y:S05]  /*8b60*/  BRA `(.L_x_194) ;  /* 0xffffffb800c87947 */ /* 0x000fea000383ffff */
.L_x_78:
[----:B------:R-:W-:-:S07]  /*8b70*/  MOV R0, UR7 ;  /* 0x0000000700007c02 */ /* 0x000fce0008000f00 */
.L_x_195:
[----:B-1----:R1:W4:Y:S02]  /*8b80*/  SYNCS.PHASECHK.TRANS64.TRYWAIT P0, [R0+URZ], R3 ;  /* 0x00000003000075a7 */ /* 0x00232400080011ff */
[----:B----4-:R-:W-:Y:S05]  /*8b90*/  @!P0 NANOSLEEP.SYNCS 0x989680 ;  /* 0x009896800000895d */ /* 0x010fea0003900000 */
[----:B------:R-:W4:Y:S02]  /*8ba0*/  @!P0 SYNCS.PHASECHK.TRANS64 P0, [R0+URZ], R3 ;  /* 0x00000003000085a7 */ /* 0x000f2400080010ff */
[----:B----4-:R-:W-:Y:S05]  /*8bb0*/  @!P0 BRA `(.L_x_195) ;  /* 0xfffffffc00f08947 */ /* 0x010fea000383ffff */
[----:B------:R-:W-:Y:S05]  /*8bc0*/  BRA `(.L_x_196) ;  /* 0xffffffb800d47947 */ /* 0x000fea000383ffff */
.L_x_83:
[----:B------:R-:W-:Y:S07]  /*8bd0*/  MOV R0, UR7 ;  /* 0x0000000700007c02 */ /* 0x000fee0008000f00 */
.L_x_197:
[----:B--2---:R2:W3:Y:S02]  /*8be0*/  SYNCS.PHASECHK.TRANS64.TRYWAIT P0, [R0+URZ+0x1e0], R3 ;  /* 0x0001e003000075a7 */ /* 0x0044e400080011ff */
[----:B---3--:R-:W-:Y:S05]  /*8bf0*/  @!P0 NANOSLEEP.SYNCS 0x989680 ;  /* 0x009896800000895d */ /* 0x008fea0003900000 */
[----:B------:R-:W3:Y:S02]  /*8c00*/  @!P0 SYNCS.PHASECHK.TRANS64 P0, [R0+URZ+0x1e0], R3 ;  /* 0x0001e003000085a7 */ /* 0x000ee400080010ff */
[----:B---3--:R-:W-:Y:S05]  /*8c10*/  @!P0 BRA `(.L_x_197) ;  /* 0xfffffffc00f08947 */ /* 0x008fea000383ffff */
[----:B------:R-:W-:Y:S05]  /*8c20*/  BRA `(.L_x_198) ;  /* 0xffffffbc00e47947 */ /* 0x000fea000383ffff */
.L_x_86:
[----:B------:R-:W-:Y:S07]  /*8c30*/  MOV R0, UR7 ;  /* 0x0000000700007c02 */ /* 0x000fee0008000f00 */
.L_x_199:
[----:B--2---:R2:W3:Y:S02]  /*8c40*/  SYNCS.PHASECHK.TRANS64.TRYWAIT P0, [R0+URZ+0x1d8], R3 ;  /* 0x0001d803000075a7 */ /* 0x0044e400080011ff */
[----:B---3--:R-:W-:Y:S05]  /*8c50*/  @!P0 NANOSLEEP.SYNCS 0x989680 ;  /* 0x009896800000895d */ /* 0x008fea0003900000 */
[----:B------:R-:W3:Y:S02]  /*8c60*/  @!P0 SYNCS.PHASECHK.TRANS64 P0, [R0+URZ+0x1d8], R3 ;  /* 0x0001d803000085a7 */ /* 0x000ee400080010ff */
[----:B---3--:R-:W-:Y:S05]  /*8c70*/  @!P0 BRA `(.L_x_199) ;  /* 0xfffffffc00f08947 */ /* 0x008fea000383ffff */
[----:B------:R-:W-:Y:S05]  /*8c80*/  BRA `(.L_x_85) ;  /* 0xffffffc000bc7947 */ /* 0x000fea000383ffff */
.L_x_89:
[----:B------:R-:W-:Y:S07]  /*8c90*/  MOV R3, UR17 ;  /* 0x0000001100037c02 */ /* 0x000fee0008000f00 */
.L_x_200:
[----:B-1----:R1:W2:Y:S02]  /*8ca0*/  SYNCS.PHASECHK.TRANS64.TRYWAIT P0, [R3+URZ+0x1b8], R0 ;  /* 0x0001b800030075a7 */ /* 0x0022a400080011ff */
[----:B--2---:R-:W-:Y:S05]  /*8cb0*/  @!P0 NANOSLEEP.SYNCS 0x989680 ;  /* 0x009896800000895d */ /* 0x004fea0003900000 */
[----:B------:R-:W2:Y:S02]  /*8cc0*/  @!P0 SYNCS.PHASECHK.TRANS64 P0, [R3+URZ+0x1b8], R0 ;  /* 0x0001b800030085a7 */ /* 0x000ea400080010ff */
[----:B--2---:R-:W-:Y:S05]  /*8cd0*/  @!P0 BRA `(.L_x_200) ;  /* 0xfffffffc00f08947 */ /* 0x004fea000383ffff */
[----:B------:R-:W-:Y:S05]  /*8ce0*/  BRA `(.L_x_201) ;  /* 0xffffffc400787947 */ /* 0x000fea000383ffff */
.L_x_90:
[----:B------:R-:W-:Y:S07]  /*8cf0*/  MOV R3, UR14 ;  /* 0x0000000e00037c02 */ /* 0x000fee0008000f00 */
.L_x_202:
[----:B-1----:R1:W2:Y:S02]  /*8d00*/  SYNCS.PHASECHK.TRANS64.TRYWAIT P0, [R3+URZ+0x1b8], R12 ;  /* 0x0001b80c030075a7 */ /* 0x0022a400080011ff */
[----:B--2---:R-:W-:Y:S05]  /*8d10*/  @!P0 NANOSLEEP.SYNCS 0x989680 ;  /* 0x009896800000895d */ /* 0x004fea0003900000 */
[----:B------:R-:W2:Y:S02]  /*8d20*/  @!P0 SYNCS.PHASECHK.TRANS64 P0, [R3+URZ+0x1b8], R12 ;  /* 0x0001b80c030085a7 */ /* 0x000ea400080010ff */
[----:B--2---:R-:W-:Y:S05]  /*8d30*/  @!P0 BRA `(.L_x_202) ;  /* 0xfffffffc00f08947 */ /* 0x004fea000383ffff */
[----:B------:R-:W-:Y:S05]  /*8d40*/  BRA `(.L_x_203) ;  /* 0xffffffc800107947 */ /* 0x000fea000383ffff */
.L_x_92:
[----:B------:R-:W-:-:S07]  /*8d50*/  MOV R0, UR4 ;  /* 0x0000000400007c02 */ /* 0x000fce0008000f00 */
.L_x_204:
[----:B-1----:R1:W3:Y:S02]  /*8d60*/  SYNCS.PHASECHK.TRANS64.TRYWAIT P0, [R0+URZ], R3 ;  /* 0x00000003000075a7 */ /* 0x0022e400080011ff */
[----:B---3--:R-:W-:Y:S05]  /*8d70*/  @!P0 NANOSLEEP.SYNCS 0x989680 ;  /* 0x009896800000895d */ /* 0x008fea0003900000 */
[----:B------:R-:W3:Y:S02]  /*8d80*/  @!P0 SYNCS.PHASECHK.TRANS64 P0, [R0+URZ], R3 ;  /* 0x00000003000085a7 */ /* 0x000ee400080010ff */
[----:B---3--:R-:W-:Y:S05]  /*8d90*/  @!P0 BRA `(.L_x_204) ;  /* 0xfffffffc00f08947 */ /* 0x008fea000383ffff */
[----:B------:R-:W-:Y:S05]  /*8da0*/  BRA `(.L_x_205) ;  /* 0xffffffc800887947 */ /* 0x000fea000383ffff */
.L_x_93:
[----:B-1----:R1:W3:Y:S02]  /*8db0*/  SYNCS.PHASECHK.TRANS64.TRYWAIT P0, [R2+URZ], R3 ;  /* 0x00000003020075a7 */ /* 0x0022e400080011ff */
[----:B---3--:R-:W-:Y:S05]  /*8dc0*/  @!P0 NANOSLEEP.SYNCS 0x989680 ;  /* 0x009896800000895d */ /* 0x008fea0003900000 */
[----:B------:R-:W3:Y:S02]  /*8dd0*/  @!P0 SYNCS.PHASECHK.TRANS64 P0, [R2+URZ], R3 ;  /* 0x00000003020085a7 */ /* 0x000ee400080010ff */
[----:B---3--:R-:W-:Y:S05]  /*8de0*/  @!P0 BRA `(.L_x_93) ;  /* 0xfffffffc00f08947 */ /* 0x008fea000383ffff */
[----:B------:R-:W-:Y:S05]  /*8df0*/  BRA `(.L_x_206) ;  /* 0xffffffc800b47947 */ /* 0x000fea000383ffff */
.L_x_95:
[----:B------:R-:W-:Y:S07]  /*8e00*/  MOV R0, UR52 ;  /* 0x0000003400007c02 */ /* 0x000fee0008000f00 */
.L_x_207:
[----:B-1----:R1:W2:Y:S02]  /*8e10*/  SYNCS.PHASECHK.TRANS64.TRYWAIT P0, [R0+URZ+0x1e0], R3 ;  /* 0x0001e003000075a7 */ /* 0x0022a400080011ff */
[----:B--2---:R-:W-:Y:S05]  /*8e20*/  @!P0 NANOSLEEP.SYNCS 0x989680 ;  /* 0x009896800000895d */ /* 0x004fea0003900000 */
[----:B------:R-:W2:Y:S02]  /*8e30*/  @!P0 SYNCS.PHASECHK.TRANS64 P0, [R0+URZ+0x1e0], R3 ;  /* 0x0001e003000085a7 */ /* 0x000ea400080010ff */
[----:B--2---:R-:W-:Y:S05]  /*8e40*/  @!P0 BRA `(.L_x_207) ;  /* 0xfffffffc00f08947 */ /* 0x004fea000383ffff */
[----:B------:R-:W-:Y:S05]  /*8e50*/  BRA `(.L_x_208) ;  /* 0xffffffcc00947947 */ /* 0x000fea000383ffff */
.L_x_105:
[----:B-1----:R1:W2:Y:S02]  /*8e60*/  SYNCS.PHASECHK.TRANS64.TRYWAIT P1, [R0+URZ+0x1a0], R5 ;  /* 0x0001a005000075a7 */ /* 0x0022a400080211ff */
[----:B--2---:R-:W-:Y:S05]  /*8e70*/  @!P1 NANOSLEEP.SYNCS 0x989680 ;  /* 0x009896800000995d */ /* 0x004fea0003900000 */
[----:B------:R-:W2:Y:S02]  /*8e80*/  @!P1 SYNCS.PHASECHK.TRANS64 P1, [R0+URZ+0x1a0], R5 ;  /* 0x0001a005000095a7 */ /* 0x000ea400080210ff */
[----:B--2---:R-:W-:Y:S05]  /*8e90*/  @!P1 BRA `(.L_x_105) ;  /* 0xfffffffc00f09947 */ /* 0x004fea000383ffff */
[----:B------:R-:W-:Y:S05]  /*8ea0*/  BRA `(.L_x_104) ;  /* 0xffffffd8008c7947 */ /* 0x000fea000383ffff */
.L_x_107:
[----:B-1----:R1:W4:Y:S02]  /*8eb0*/  SYNCS.PHASECHK.TRANS64.TRYWAIT P0, [R84+URZ+0x1f0], R3 ;  /* 0x0001f003540075a7 */ /* 0x00232400080011ff */
[----:B----4-:R-:W-:Y:S05]  /*8ec0*/  @!P0 NANOSLEEP.SYNCS 0x989680 ;  /* 0x009896800000895d */ /* 0x010fea0003900000 */
[----:B------:R-:W4:Y:S02]  /*8ed0*/  @!P0 SYNCS.PHASECHK.TRANS64 P0, [R84+URZ+0x1f0], R3 ;  /* 0x0001f003540085a7 */ /* 0x000f2400080010ff */
[----:B----4-:R-:W-:Y:S05]  /*8ee0*/  @!P0 BRA `(.L_x_107) ;  /* 0xfffffffc00f08947 */ /* 0x010fea000383ffff */
[----:B------:R-:W-:Y:S05]  /*8ef0*/  BRA `(.L_x_106) ;  /* 0xffffffd800e07947 */ /* 0x000fea000383ffff */
.L_x_118:
[----:B--2---:R2:W3:Y:S02]  /*8f00*/  SYNCS.PHASECHK.TRANS64.TRYWAIT P0, [R3+URZ+0x1a0], R4 ;  /* 0x0001a004030075a7 */ /* 0x0044e400080011ff */
[----:B---3--:R-:W-:Y:S05]  /*8f10*/  @!P0 NANOSLEEP.SYNCS 0x989680 ;  /* 0x009896800000895d */ /* 0x008fea0003900000 */
[----:B------:R-:W3:Y:S02]  /*8f20*/  @!P0 SYNCS.PHASECHK.TRANS64 P0, [R3+URZ+0x1a0], R4 ;  /* 0x0001a004030085a7 */ /* 0x000ee400080010ff */
[----:B---3--:R-:W-:Y:S05]  /*8f30*/  @!P0 BRA `(.L_x_118) ;  /* 0xfffffffc00f08947 */ /* 0x008fea000383ffff */
[----:B------:R-:W-:Y:S05]  /*8f40*/  BRA `(.L_x_117) ;  /* 0xffffffe000fc7947 */ /* 0x000fea000383ffff */
        .weak           $__internal_0_$__cuda_sm10x_tcgen05_guardrail_trap_col_being_dealloced_not_returned_by_alloc
        .type           $__internal_0_$__cuda_sm10x_tcgen05_guardrail_trap_col_being_dealloced_not_returned_by_alloc,@function
        .size           $__internal_0_$__cuda_sm10x_tcgen05_guardrail_trap_col_being_dealloced_not_returned_by_alloc,($__internal_1_$__cuda_sm10x_tcgen05_guardrail_trap_phase_invalid_during_alloc - $__internal_0_$__cuda_sm10x_tcgen05_guardrail_trap_col_being_dealloced_not_returned_by_alloc)
$__internal_0_$__cuda_sm10x_tcgen05_guardrail_trap_col_being_dealloced_not_returned_by_alloc:
[----:B------:R-:W-:Y:S05]  /*8f50*/  BPT.TRAP 0x1 ;  /* 0x000000040000795c */ /* 0x000fea0000300000 */
[----:B------:R-:W-:-:S04]  /*8f60*/  MOV R3, 0x0 ;  /* 0x0000000000037802 */ /* 0x000fc80000000f00 */
[----:B------:R-:W-:Y:S05]  /*8f70*/  RET.REL.NODEC R2 `(_ZN7cutlass13device_kernelINS_4conv6kernel13ConvUniversalINS1_16ConvProblemShapeILNS1_8OperatorE1ELi2EEENS1_10collective14CollectiveConvINS1_47MainloopSm100TmaUmmaWarpSpecializedImplicitGemmILS5_1ELi26ELi2ELi1ELi2EN4cute5tupleIJNSA_1CILi1EEESD_SD_EEEEENSB_IJNSC_ILi64EEESG_NSB_IJNSC_ILi32EEEEEEEEENS_10bfloat16_tESK_NSA_8TiledMMAINSA_8MMA_AtomIJNSA_20SM100_MMA_F16BF16_SSISK_SK_fLi64ELi64ELNSA_4UMMA5MajorE0ELSP_1ELNSO_7ScaleInE0ELSQ_0EEEEEENSA_6LayoutISE_NSB_IJNSC_ILi0EEESU_SU_EEEEENSB_IJNSA_10UnderscoreESX_SX_EEEEENS7_6detail27Sm100ImplicitGemmTileTraitsINSA_20SM90_TMA_LOAD_IM2COLENSA_14ComposedLayoutINSA_7SwizzleILi2ELi4ELi3EEENSA_18smem_ptr_flag_bitsILi16EEENST_INSB_IJNSC_ILi8EEESH_EEENSB_IJSH_SD_EEEEEEEvEENS11_INSA_13SM90_TMA_LOADENS13_INS14_ILi3ELi4ELi3EEES17_NST_INSB_IJSG_S18_EEENSB_IJSD_SG_EEEEEEEvEEEENS_8epilogue10collective18CollectiveEpilogueINS1M_23Sm100TmaWarpSpecializedILi3ELi2ELi16ELb1ELb0EEEJSJ_NSB_IJNST_ISG_SD_EENST_ISH_SD_EEEEESK_NSB_IJNSB_IJlllEEESD_SU_EEESK_S1V_NS1M_6fusion15FusionCallbacksIS1Q_NS1W_17LinearCombinationISK_fSK_fLNS_15FloatRoundStyleE2EEESJ_S1T_JEEENSA_5SM1004TMEM4LOAD26SM100_TMEM_LOAD_16dp256b4xES12_S1C_NSA_17SM75_U32x4_LDSM_NENSA_21SM90_TMA_STORE_IM2COLES1C_NSA_17SM90_U32x4_STSM_NENSA_39AutoVectorizingCopyWithAssumedAlignmentILi128EEEEEEvvEEEEvNT_6ParamsE) ;  /* 0xffffff7002207950 */ /* 0x000fea0003c3ffff */
        .weak           $__internal_1_$__cuda_sm10x_tcgen05_guardrail_trap_phase_invalid_during_alloc
        .type           $__internal_1_$__cuda_sm10x_tcgen05_guardrail_trap_phase_invalid_during_alloc,@function
        .size           $__internal_1_$__cuda_sm10x_tcgen05_guardrail_trap_phase_invalid_during_alloc,($__internal_2_$__cuda_sm10x_tcgen05_guardrail_trap_unallocated_columns_being_dealloced - $__internal_1_$__cuda_sm10x_tcgen05_guardrail_trap_phase_invalid_during_alloc)
$__internal_1_$__cuda_sm10x_tcgen05_guardrail_trap_phase_invalid_during_alloc:
[----:B------:R-:W-:Y:S05]  /*8f80*/  BPT.TRAP 0x1 ;  /* 0x000000040000795c */ /* 0x000fea0000300000 */
[----:B------:R-:W-:-:S04]  /*8f90*/  HFMA2 R3, -RZ, RZ, 0, 0 ;  /* 0x00000000ff037431 */ /* 0x000fc800000001ff */
[----:B------:R-:W-:Y:S05]  /*8fa0*/  RET.REL.NODEC R2 `(_ZN7cutlass13device_kernelINS_4conv6kernel13ConvUniversalINS1_16ConvProblemShapeILNS1_8OperatorE1ELi2EEENS1_10collective14CollectiveConvINS1_47MainloopSm100TmaUmmaWarpSpecializedImplicitGemmILS5_1ELi26ELi2ELi1ELi2EN4cute5tupleIJNSA_1CILi1EEESD_SD_EEEEENSB_IJNSC_ILi64EEESG_NSB_IJNSC_ILi32EEEEEEEEENS_10bfloat16_tESK_NSA_8TiledMMAINSA_8MMA_AtomIJNSA_20SM100_MMA_F16BF16_SSISK_SK_fLi64ELi64ELNSA_4UMMA5MajorE0ELSP_1ELNSO_7ScaleInE0ELSQ_0EEEEEENSA_6LayoutISE_NSB_IJNSC_ILi0EEESU_SU_EEEEENSB_IJNSA_10UnderscoreESX_SX_EEEEENS7_6detail27Sm100ImplicitGemmTileTraitsINSA_20SM90_TMA_LOAD_IM2COLENSA_14ComposedLayoutINSA_7SwizzleILi2ELi4ELi3EEENSA_18smem_ptr_flag_bitsILi16EEENST_INSB_IJNSC_ILi8EEESH_EEENSB_IJSH_SD_EEEEEEEvEENS11_INSA_13SM90_TMA_LOADENS13_INS14_ILi3ELi4ELi3EEES17_NST_INSB_IJSG_S18_EEENSB_IJSD_SG_EEEEEEEvEEEENS_8epilogue10collective18CollectiveEpilogueINS1M_23Sm100TmaWarpSpecializedILi3ELi2ELi16ELb1ELb0EEEJSJ_NSB_IJNST_ISG_SD_EENST_ISH_SD_EEEEESK_NSB_IJNSB_IJlllEEESD_SU_EEESK_S1V_NS1M_6fusion15FusionCallbacksIS1Q_NS1W_17LinearCombinationISK_fSK_fLNS_15FloatRoundStyleE2EEESJ_S1T_JEEENSA_5SM1004TMEM4LOAD26SM100_TMEM_LOAD_16dp256b4xES12_S1C_NSA_17SM75_U32x4_LDSM_NENSA_21SM90_TMA_STORE_IM2COLES1C_NSA_17SM90_U32x4_STSM_NENSA_39AutoVectorizingCopyWithAssumedAlignmentILi128EEEEEEvvEEEEvNT_6ParamsE) ;  /* 0xffffff7002147950 */ /* 0x000fea0003c3ffff */
        .weak           $__internal_2_$__cuda_sm10x_tcgen05_guardrail_trap_unallocated_columns_being_dealloced
        .type           $__internal_2_$__cuda_sm10x_tcgen05_guardrail_trap_unallocated_columns_being_dealloced,@function
        .size           $__internal_2_$__cuda_sm10x_tcgen05_guardrail_trap_unallocated_columns_being_dealloced,(.L_x_210 - $__internal_2_$__cuda_sm10x_tcgen05_guardrail_trap_unallocated_columns_being_dealloced)
$__internal_2_$__cuda_sm10x_tcgen05_guardrail_trap_unallocated_columns_being_dealloced:
[----:B------:R-:W-:Y:S05]  /*8fb0*/  BPT.TRAP 0x1 ;  /* 0x000000040000795c */ /* 0x000fea0000300000 */
[----:B------:R-:W-:-:S04]  /*8fc0*/  MOV R3, 0x0 ;  /* 0x0000000000037802 */ /* 0x000fc80000000f00 */
[----:B------:R-:W-:Y:S05]  /*8fd0*/  RET.REL.NODEC R2 `(_ZN7cutlass13device_kernelINS_4conv6kernel13ConvUniversalINS1_16ConvProblemShapeILNS1_8OperatorE1ELi2EEENS1_10collective14CollectiveConvINS1_47MainloopSm100TmaUmmaWarpSpecializedImplicitGemmILS5_1ELi26ELi2ELi1ELi2EN4cute5tupleIJNSA_1CILi1EEESD_SD_EEEEENSB_IJNSC_ILi64EEESG_NSB_IJNSC_ILi32EEEEEEEEENS_10bfloat16_tESK_NSA_8TiledMMAINSA_8MMA_AtomIJNSA_20SM100_MMA_F16BF16_SSISK_SK_fLi64ELi64ELNSA_4UMMA5MajorE0ELSP_1ELNSO_7ScaleInE0ELSQ_0EEEEEENSA_6LayoutISE_NSB_IJNSC_ILi0EEESU_SU_EEEEENSB_IJNSA_10UnderscoreESX_SX_EEEEENS7_6detail27Sm100ImplicitGemmTileTraitsINSA_20SM90_TMA_LOAD_IM2COLENSA_14ComposedLayoutINSA_7SwizzleILi2ELi4ELi3EEENSA_18smem_ptr_flag_bitsILi16EEENST_INSB_IJNSC_ILi8EEESH_EEENSB_IJSH_SD_EEEEEEEvEENS11_INSA_13SM90_TMA_LOADENS13_INS14_ILi3ELi4ELi3EEES17_NST_INSB_IJSG_S18_EEENSB_IJSD_SG_EEEEEEEvEEEENS_8epilogue10collective18CollectiveEpilogueINS1M_23Sm100TmaWarpSpecializedILi3ELi2ELi16ELb1ELb0EEEJSJ_NSB_IJNST_ISG_SD_EENST_ISH_SD_EEEEESK_NSB_IJNSB_IJlllEEESD_SU_EEESK_S1V_NS1M_6fusion15FusionCallbacksIS1Q_NS1W_17LinearCombinationISK_fSK_fLNS_15FloatRoundStyleE2EEESJ_S1T_JEEENSA_5SM1004TMEM4LOAD26SM100_TMEM_LOAD_16dp256b4xES12_S1C_NSA_17SM75_U32x4_LDSM_NENSA_21SM90_TMA_STORE_IM2COLES1C_NSA_17SM90_U32x4_STSM_NENSA_39AutoVectorizingCopyWithAssumedAlignmentILi128EEEEEEvvEEEEvNT_6ParamsE) ;  /* 0xffffff7002087950 */ /* 0x000fea0003c3ffff */
.L_x_209:
[----:B------:R-:W-:-:S00]  /*8fe0*/  BRA `(.L_x_209) ;  /* 0xfffffffc00fc7947 */ /* 0x000fc0000383ffff */
[----:B------:R-:W-:-:S00]  /*8ff0*/  NOP ;  /* 0x0000000000007918 */ /* 0x000fc00000000000 */
        /* <DEDUP_REMOVED lines=8> */
.L_x_210:


//--------------------- .nv.global.init           --------------------------
	.section	.nv.global.init,"aw",@progbits
.nv.global.init:
	.type		$str$29,@object
	.size		$str$29,($str$30 - $str$29)
$str$29:
        /*0000*/ 	.byte	0x28, 0x61, 0x64, 0x64, 0x72, 0x65, 0x73, 0x73, 0x20, 0x26, 0x20, 0x6d, 0x61, 0x73, 0x6b, 0x29
        /*0010*/ 	.byte	0x20, 0x3d, 0x3d, 0x20, 0x30, 0x00
	.type		$str$30,@object
	.size		$str$30,($str$28 - $str$30)
$str$30:
        /*0016*/ 	.byte	0x2f, 0x74, 0x6d, 0x70, 0x2f, 0x63, 0x75, 0x74, 0x6c, 0x61, 0x73, 0x73, 0x5f, 0x73, 0x77, 0x65
        /*0026*/ 	.byte	0x65, 0x70, 0x5f, 0x73, 0x72, 0x63, 0x2f, 0x69, 0x6e, 0x63, 0x6c, 0x75, 0x64, 0x65, 0x2f, 0x63
        /*0036*/ 	.byte	0x75, 0x74, 0x65, 0x2f, 0x70, 0x6f, 0x69, 0x6e, 0x74, 0x65, 0x72, 0x5f, 0x66, 0x6c, 0x61, 0x67
        /*0046*/ 	.byte	0x67, 0x65, 0x64, 0x2e, 0x68, 0x70, 0x70, 0x00
	.type		$str$28,@object
	.size		$str$28,($str$27 - $str$28)
$str$28:
        /*004e*/ 	.byte	0x2f, 0x74, 0x6d, 0x70, 0x2f, 0x63, 0x75, 0x74, 0x6c, 0x61, 0x73, 0x73, 0x5f, 0x73, 0x77, 0x65
        /*005e*/ 	.byte	0x65, 0x70, 0x5f, 0x73, 0x72, 0x63, 0x2f, 0x69, 0x6e, 0x63, 0x6c, 0x75, 0x64, 0x65, 0x2f, 0x63
        /*006e*/ 	.byte	0x75, 0x74, 0x65, 0x2f, 0x61, 0x74, 0x6f, 0x6d, 0x2f, 0x63, 0x6f, 0x70, 0x79, 0x5f, 0x74, 0x72
        /*007e*/ 	.byte	0x61, 0x69, 0x74, 0x73, 0x5f, 0x73, 0x6d, 0x31, 0x30, 0x30, 0x2e, 0x68, 0x70, 0x70, 0x00
	.type		$str$27,@object
	.size		$str$27,(__unnamed_1 - $str$27)
$str$27:
        /*008d*/ 	.byte	0x28, 0x28, 0x75, 0x69, 0x6e, 0x74, 0x33, 0x32, 0x5f, 0x74, 0x28, 0x74, 0x68, 0x72, 0x65, 0x61
        /*009d*/ 	.byte	0x64, 0x49, 0x64, 0x78, 0x2e, 0x78, 0x29, 0x20, 0x2f, 0x20, 0x33, 0x32, 0x29, 0x20, 0x25, 0x20
        /*00ad*/ 	.byte	0x34, 0x29, 0x20, 0x3d, 0x3d, 0x20, 0x28, 0x28, 0x28, 0x74, 0x6d, 0x65, 0x6d, 0x5f, 0x61, 0x64
        /*00bd*/ 	.byte	0x64, 0x72, 0x20, 0x3e, 0x3e, 0x20, 0x31, 0x36, 0x29, 0x20, 0x2f, 0x20, 0x33, 0x32, 0x29, 0x20
        /*00cd*/ 	.byte	0x25, 0x20, 0x34, 0x29, 0x00
	.type		__unnamed_1,@object
	.size		__unnamed_1,(__unnamed_2 - __unnamed_1)
__unnamed_1:
        /*00d2*/ 	.byte	0x61, 0x75, 0x74, 0x6f, 0x20, 0x63, 0x75, 0x74, 0x65, 0x3a, 0x3a, 0x61, 0x73, 0x5f, 0x70, 0x6f
        /* <DEDUP_REMOVED lines=24> */
        /*0262*/ 	.byte	0x30, 0x34, 0x38, 0x3e, 0x3e, 0x3e, 0x3e, 0x5d, 0x00
	.type		__unnamed_2,@object
	.size		__unnamed_2,(.L_2 - __unnamed_2)
__unnamed_2:
        /* <DEDUP_REMOVED lines=45> */
        /*053b*/ 	.byte	0x3e, 0x3e, 0x3e, 0x5d, 0x00
.L_2:


//--------------------- .nv.shared._ZN7cutlass13device_kernelINS_4conv6kernel13ConvUniversalINS1_16ConvProblemShapeILNS1_8OperatorE1ELi2EEENS1_10collective14CollectiveConvINS1_47MainloopSm100TmaUmmaWarpSpecializedImplicitGemmILS5_1ELi26ELi2ELi1ELi2EN4cute5tupleIJNSA_1CILi1EEESD_SD_EEEEENSB_IJNSC_ILi64EEESG_NSB_IJNSC_ILi32EEEEEEEEENS_10bfloat16_tESK_NSA_8TiledMMAINSA_8MMA_AtomIJNSA_20SM100_MMA_F16BF16_SSISK_SK_fLi64ELi64ELNSA_4UMMA5MajorE0ELSP_1ELNSO_7ScaleInE0ELSQ_0EEEEEENSA_6LayoutISE_NSB_IJNSC_ILi0EEESU_SU_EEEEENSB_IJNSA_10UnderscoreESX_SX_EEEEENS7_6detail27Sm100ImplicitGemmTileTraitsINSA_20SM90_TMA_LOAD_IM2COLENSA_14ComposedLayoutINSA_7SwizzleILi2ELi4ELi3EEENSA_18smem_ptr_flag_bitsILi16EEENST_INSB_IJNSC_ILi8EEESH_EEENSB_IJSH_SD_EEEEEEEvEENS11_INSA_13SM90_TMA_LOADENS13_INS14_ILi3ELi4ELi3EEES17_NST_INSB_IJSG_S18_EEENSB_IJSD_SG_EEEEEEEvEEEENS_8epilogue10collective18CollectiveEpilogueINS1M_23Sm100TmaWarpSpecializedILi3ELi2ELi16ELb1ELb0EEEJSJ_NSB_IJNST_ISG_SD_EENST_ISH_SD_EEEEESK_NSB_IJNSB_IJlllEEESD_SU_EEESK_S1V_NS1M_6fusion15FusionCallbacksIS1Q_NS1W_17LinearCombinationISK_fSK_fLNS_15FloatRoundStyleE2EEESJ_S1T_JEEENSA_5SM1004TMEM4LOAD26SM100_TMEM_LOAD_16dp256b4xES12_S1C_NSA_17SM75_U32x4_LDSM_NENSA_21SM90_TMA_STORE_IM2COLES1C_NSA_17SM90_U32x4_STSM_NENSA_39AutoVectorizingCopyWithAssumedAlignmentILi128EEEEEEvvEEEEvNT_6ParamsE --------------------------
	.section	.nv.shared._ZN7cutlass13device_kernelINS_4conv6kernel13ConvUniversalINS1_16ConvProblemShapeILNS1_8OperatorE1ELi2EEENS1_10collective14CollectiveConvINS1_47MainloopSm100TmaUmmaWarpSpecializedImplicitGemmILS5_1ELi26ELi2ELi1ELi2EN4cute5tupleIJNSA_1CILi1EEESD_SD_EEEEENSB_IJNSC_ILi64EEESG_NSB_IJNSC_ILi32EEEEEEEEENS_10bfloat16_tESK_NSA_8TiledMMAINSA_8MMA_AtomIJNSA_20SM100_MMA_F16BF16_SSISK_SK_fLi64ELi64ELNSA_4UMMA5MajorE0ELSP_1ELNSO_7ScaleInE0ELSQ_0EEEEEENSA_6LayoutISE_NSB_IJNSC_ILi0EEESU_SU_EEEEENSB_IJNSA_10UnderscoreESX_SX_EEEEENS7_6detail27Sm100ImplicitGemmTileTraitsINSA_20SM90_TMA_LOAD_IM2COLENSA_14ComposedLayoutINSA_7SwizzleILi2ELi4ELi3EEENSA_18smem_ptr_flag_bitsILi16EEENST_INSB_IJNSC_ILi8EEESH_EEENSB_IJSH_SD_EEEEEEEvEENS11_INSA_13SM90_TMA_LOADENS13_INS14_ILi3ELi4ELi3EEES17_NST_INSB_IJSG_S18_EEENSB_IJSD_SG_EEEEEEEvEEEENS_8epilogue10collective18CollectiveEpilogueINS1M_23Sm100TmaWarpSpecializedILi3ELi2ELi16ELb1ELb0EEEJSJ_NSB_IJNST_ISG_SD_EENST_ISH_SD_EEEEESK_NSB_IJNSB_IJlllEEESD_SU_EEESK_S1V_NS1M_6fusion15FusionCallbacksIS1Q_NS1W_17LinearCombinationISK_fSK_fLNS_15FloatRoundStyleE2EEESJ_S1T_JEEENSA_5SM1004TMEM4LOAD26SM100_TMEM_LOAD_16dp256b4xES12_S1C_NSA_17SM75_U32x4_LDSM_NENSA_21SM90_TMA_STORE_IM2COLES1C_NSA_17SM90_U32x4_STSM_NENSA_39AutoVectorizingCopyWithAssumedAlignmentILi128EEEEEEvvEEEEvNT_6ParamsE,"aw",@nobits
	.sectionflags	@""
	.align	16
	.zero		1024


//--------------------- .nv.shared.reserved.0     --------------------------
	.section	.nv.shared.reserved.0,"aw",@nobits
	.weak		__nv_reservedSMEM_offset_0_alias
	.size		__nv_reservedSMEM_offset_0_alias, 0, 64
	.other		__nv_reservedSMEM_offset_0_alias,@"STO_CUDA_RESERVED_SHARED STV_DEFAULT"
__nv_reservedSMEM_offset_0_alias:
	.zero		0
.nv.shared.reserved.0:
	.zero		64
	.weak		__nv_reservedSMEM_tcgen05_partition
	.type		__nv_reservedSMEM_tcgen05_partition,@object
	.size		__nv_reservedSMEM_tcgen05_partition,(.L_0 - __nv_reservedSMEM_tcgen05_partition)
__nv_reservedSMEM_tcgen05_partition:
	.zero		32
.L_0:


//--------------------- .nv.global                --------------------------
	.section	.nv.global,"aw",@nobits
.nv.global:
	.type		_ZN39_INTERNAL_89957fa1_4_k_cu_0b5728ae_27444cute1_E,@object
	.size		_ZN39_INTERNAL_89957fa1_4_k_cu_0b5728ae_27444cute1_E,(_ZN39_INTERNAL_89957fa1_4_k_cu_0b5728ae_27444cuda3std3__45__cpo6cbeginE - _ZN39_INTERNAL_89957fa1_4_k_cu_0b5728ae_27444cute1_E)
_ZN39_INTERNAL_89957fa1_4_k_cu_0b5728ae_27444cute1_E:
	.zero		1
	.type		_ZN39_INTERNAL_89957fa1_4_k_cu_0b5728ae_27444cuda3std3__45__cpo6cbeginE,@object
	.size		_ZN39_INTERNAL_89957fa1_4_k_cu_0b5728ae_27444cuda3std3__45__cpo6cbeginE,(_ZN39_INTERNAL_89957fa1_4_k_cu_0b5728ae_27444cuda3std3__48in_placeE - _ZN39_INTERNAL_89957fa1_4_k_cu_0b5728ae_27444cuda3std3__45__cpo6cbeginE)
_ZN39_INTERNAL_89957fa1_4_k_cu_0b5728ae_27444cuda3std3__45__cpo6cbeginE:
	.zero		1
	.type		_ZN39_INTERNAL_89957fa1_4_k_cu_0b5728ae_27444cuda3std3__48in_placeE,@object
	.size		_ZN39_INTERNAL_89957fa1_4_k_cu_0b5728ae_27444cuda3std3__48in_placeE,(_ZN39_INTERNAL_89957fa1_4_k_cu_0b5728ae_27444cuda3std6ranges3__45__cpo9iter_moveE - _ZN39_INTERNAL_89957fa1_4_k_cu_0b5728ae_27444cuda3std3__48in_placeE)
_ZN39_INTERNAL_89957fa1_4_k_cu_0b5728ae_27444cuda3std3__48in_placeE:
	.zero		1
	.type		_ZN39_INTERNAL_89957fa1_4_k_cu_0b5728ae_27444cuda3std6ranges3__45__cpo9iter_moveE,@object
	.size		_ZN39_INTERNAL_89957fa1_4_k_cu_0b5728ae_27444cuda3std6ranges3__45__cpo9iter_moveE,(_ZN39_INTERNAL_89957fa1_4_k_cu_0b5728ae_27444cuda3std3__45__cpo5beginE - _ZN39_INTERNAL_89957fa1_4_k_cu_0b5728ae_27444cuda3std6ranges3__45__cpo9iter_moveE)
_ZN39_INTERNAL_89957fa1_4_k_cu_0b5728ae_27444cuda3std6ranges3__45__cpo9iter_moveE:
	.zero		1
	.type		_ZN39_INTERNAL_89957fa1_4_k_cu_0b5728ae_27444cuda3std3__45__cpo5beginE,@object
	.size		_ZN39_INTERNAL_89957fa1_4_k_cu_0b5728ae_27444cuda3std3__45__cpo5beginE,(_ZN39_INTERNAL_89957fa1_4_k_cu_0b5728ae_27444cuda3std3__441_GLOBAL__N__89957fa1_4_k_cu_0b5728ae_27446ignoreE - _ZN39_INTERNAL_89957fa1_4_k_cu_0b5728ae_27444cuda3std3__45__cpo5beginE)
_ZN39_INTERNAL_89957fa1_4_k_cu_0b5728ae_27444cuda3std3__45__cpo5beginE:
	.zero		1
	.type		_ZN39_INTERNAL_89957fa1_4_k_cu_0b5728ae_27444cuda3std3__441_GLOBAL__N__89957fa1_4_k_cu_0b5728ae_27446ignoreE,@object
	.size		_ZN39_INTERNAL_89957fa1_4_k_cu_0b5728ae_27444cuda3std3__441_GLOBAL__N__89957fa1_4_k_cu_0b5728ae_27446ignoreE,(_ZN39_INTERNAL_89957fa1_4_k_cu_0b5728ae_27444cute7productE - _ZN39_INTERNAL_89957fa1_4_k_cu_0b5728ae_27444cuda3std3__441_GLOBAL__N__89957fa1_4_k_cu_0b5728ae_27446ignoreE)
_ZN39_INTERNAL_89957fa1_4_k_cu_0b5728ae_27444cuda3std3__441_GLOBAL__N__89957fa1_4_k_cu_0b5728ae_27446ignoreE:
	.zero		1
	.type		_ZN39_INTERNAL_89957fa1_4_k_cu_0b5728ae_27444cute7productE,@object
	.size		_ZN39_INTERNAL_89957fa1_4_k_cu_0b5728ae_27444cute7productE,(_ZN39_INTERNAL_89957fa1_4_k_cu_0b5728ae_27444cuda3std3__45__cpo3endE - _ZN39_INTERNAL_89957fa1_4_k_cu_0b5728ae_27444cute7productE)
_ZN39_INTERNAL_89957fa1_4_k_cu_0b5728ae_27444cute7productE:
	.zero		1
	.type		_ZN39_INTERNAL_89957fa1_4_k_cu_0b5728ae_27444cuda3std3__45__cpo3endE,@object
	.size		_ZN39_INTERNAL_89957fa1_4_k_cu_0b5728ae_27444cuda3std3__45__cpo3endE,(_ZN39_INTERNAL_89957fa1_4_k_cu_0b5728ae_27444cuda3std3__419piecewise_constructE - _ZN39_INTERNAL_89957fa1_4_k_cu_0b5728ae_27444cuda3std3__45__cpo3endE)
_ZN39_INTERNAL_89957fa1_4_k_cu_0b5728ae_27444cuda3std3__45__cpo3endE:
	.zero		1
	.type		_ZN39_INTERNAL_89957fa1_4_k_cu_0b5728ae_27444cuda3std3__419piecewise_constructE,@object
	.size		_ZN39_INTERNAL_89957fa1_4_k_cu_0b5728ae_27444cuda3std3__419piecewise_constructE,(_ZN39_INTERNAL_89957fa1_4_k_cu_0b5728ae_27444cuda3std3__45__cpo4cendE - _ZN39_INTERNAL_89957fa1_4_k_cu_0b5728ae_27444cuda3std3__419piecewise_constructE)
_ZN39_INTERNAL_89957fa1_4_k_cu_0b5728ae_27444cuda3std3__419piecewise_constructE:
	.zero		1
	.type		_ZN39_INTERNAL_89957fa1_4_k_cu_0b5728ae_27444cuda3std3__45__cpo4cendE,@object
	.size		_ZN39_INTERNAL_89957fa1_4_k_cu_0b5728ae_27444cuda3std3__45__cpo4cendE,(_ZN39_INTERNAL_89957fa1_4_k_cu_0b5728ae_27444cuda3std6ranges3__45__cpo4swapE - _ZN39_INTERNAL_89957fa1_4_k_cu_0b5728ae_27444cuda3std3__45__cpo4cendE)
_ZN39_INTERNAL_89957fa1_4_k_cu_0b5728ae_27444cuda3std3__45__cpo4cendE:
	.zero		1
	.type		_ZN39_INTERNAL_89957fa1_4_k_cu_0b5728ae_27444cuda3std6ranges3__45__cpo4swapE,@object
	.size		_ZN39_INTERNAL_89957fa1_4_k_cu_0b5728ae_27444cuda3std6ranges3__45__cpo4swapE,(.L_10 - _ZN39_INTERNAL_89957fa1_4_k_cu_0b5728ae_27444cuda3std6ranges3__45__cpo4swapE)
_ZN39_INTERNAL_89957fa1_4_k_cu_0b5728ae_27444cuda3std6ranges3__45__cpo4swapE:
	.zero		1
.L_10:


//--------------------- .nv.constant0._ZN7cutlass13device_kernelINS_4conv6kernel13ConvUniversalINS1_16ConvProblemShapeILNS1_8OperatorE1ELi2EEENS1_10collective14CollectiveConvINS1_47MainloopSm100TmaUmmaWarpSpecializedImplicitGemmILS5_1ELi26ELi2ELi1ELi2EN4cute5tupleIJNSA_1CILi1EEESD_SD_EEEEENSB_IJNSC_ILi64EEESG_NSB_IJNSC_ILi32EEEEEEEEENS_10bfloat16_tESK_NSA_8TiledMMAINSA_8MMA_AtomIJNSA_20SM100_MMA_F16BF16_SSISK_SK_fLi64ELi64ELNSA_4UMMA5MajorE0ELSP_1ELNSO_7ScaleInE0ELSQ_0EEEEEENSA_6LayoutISE_NSB_IJNSC_ILi0EEESU_SU_EEEEENSB_IJNSA_10UnderscoreESX_SX_EEEEENS7_6detail27Sm100ImplicitGemmTileTraitsINSA_20SM90_TMA_LOAD_IM2COLENSA_14ComposedLayoutINSA_7SwizzleILi2ELi4ELi3EEENSA_18smem_ptr_flag_bitsILi16EEENST_INSB_IJNSC_ILi8EEESH_EEENSB_IJSH_SD_EEEEEEEvEENS11_INSA_13SM90_TMA_LOADENS13_INS14_ILi3ELi4ELi3EEES17_NST_INSB_IJSG_S18_EEENSB_IJSD_SG_EEEEEEEvEEEENS_8epilogue10collective18CollectiveEpilogueINS1M_23Sm100TmaWarpSpecializedILi3ELi2ELi16ELb1ELb0EEEJSJ_NSB_IJNST_ISG_SD_EENST_ISH_SD_EEEEESK_NSB_IJNSB_IJlllEEESD_SU_EEESK_S1V_NS1M_6fusion15FusionCallbacksIS1Q_NS1W_17LinearCombinationISK_fSK_fLNS_15FloatRoundStyleE2EEESJ_S1T_JEEENSA_5SM1004TMEM4LOAD26SM100_TMEM_LOAD_16dp256b4xES12_S1C_NSA_17SM75_U32x4_LDSM_NENSA_21SM90_TMA_STORE_IM2COLES1C_NSA_17SM90_U32x4_STSM_NENSA_39AutoVectorizingCopyWithAssumedAlignmentILi128EEEEEEvvEEEEvNT_6ParamsE --------------------------
	.section	.nv.constant0._ZN7cutlass13device_kernelINS_4conv6kernel13ConvUniversalINS1_16ConvProblemShapeILNS1_8OperatorE1ELi2EEENS1_10collective14CollectiveConvINS1_47MainloopSm100TmaUmmaWarpSpecializedImplicitGemmILS5_1ELi26ELi2ELi1ELi2EN4cute5tupleIJNSA_1CILi1EEESD_SD_EEEEENSB_IJNSC_ILi64EEESG_NSB_IJNSC_ILi32EEEEEEEEENS_10bfloat16_tESK_NSA_8TiledMMAINSA_8MMA_AtomIJNSA_20SM100_MMA_F16BF16_SSISK_SK_fLi64ELi64ELNSA_4UMMA5MajorE0ELSP_1ELNSO_7ScaleInE0ELSQ_0EEEEEENSA_6LayoutISE_NSB_IJNSC_ILi0EEESU_SU_EEEEENSB_IJNSA_10UnderscoreESX_SX_EEEEENS7_6detail27Sm100ImplicitGemmTileTraitsINSA_20SM90_TMA_LOAD_IM2COLENSA_14ComposedLayoutINSA_7SwizzleILi2ELi4ELi3EEENSA_18smem_ptr_flag_bitsILi16EEENST_INSB_IJNSC_ILi8EEESH_EEENSB_IJSH_SD_EEEEEEEvEENS11_INSA_13SM90_TMA_LOADENS13_INS14_ILi3ELi4ELi3EEES17_NST_INSB_IJSG_S18_EEENSB_IJSD_SG_EEEEEEEvEEEENS_8epilogue10collective18CollectiveEpilogueINS1M_23Sm100TmaWarpSpecializedILi3ELi2ELi16ELb1ELb0EEEJSJ_NSB_IJNST_ISG_SD_EENST_ISH_SD_EEEEESK_NSB_IJNSB_IJlllEEESD_SU_EEESK_S1V_NS1M_6fusion15FusionCallbacksIS1Q_NS1W_17LinearCombinationISK_fSK_fLNS_15FloatRoundStyleE2EEESJ_S1T_JEEENSA_5SM1004TMEM4LOAD26SM100_TMEM_LOAD_16dp256b4xES12_S1C_NSA_17SM75_U32x4_LDSM_NENSA_21SM90_TMA_STORE_IM2COLES1C_NSA_17SM90_U32x4_STSM_NENSA_39AutoVectorizingCopyWithAssumedAlignmentILi128EEEEEEvvEEEEvNT_6ParamsE,"a",@progbits
	.sectionflags	@""
	.align	4
.nv.constant0._ZN7cutlass13device_kernelINS_4conv6kernel13ConvUniversalINS1_16ConvProblemShapeILNS1_8OperatorE1ELi2EEENS1_10collective14CollectiveConvINS1_47MainloopSm100TmaUmmaWarpSpecializedImplicitGemmILS5_1ELi26ELi2ELi1ELi2EN4cute5tupleIJNSA_1CILi1EEESD_SD_EEEEENSB_IJNSC_ILi64EEESG_NSB_IJNSC_ILi32EEEEEEEEENS_10bfloat16_tESK_NSA_8TiledMMAINSA_8MMA_AtomIJNSA_20SM100_MMA_F16BF16_SSISK_SK_fLi64ELi64ELNSA_4UMMA5MajorE0ELSP_1ELNSO_7ScaleInE0ELSQ_0EEEEEENSA_6LayoutISE_NSB_IJNSC_ILi0EEESU_SU_EEEEENSB_IJNSA_10UnderscoreESX_SX_EEEEENS7_6detail27Sm100ImplicitGemmTileTraitsINSA_20SM90_TMA_LOAD_IM2COLENSA_14ComposedLayoutINSA_7SwizzleILi2ELi4ELi3EEENSA_18smem_ptr_flag_bitsILi16EEENST_INSB_IJNSC_ILi8EEESH_EEENSB_IJSH_SD_EEEEEEEvEENS11_INSA_13SM90_TMA_LOADENS13_INS14_ILi3ELi4ELi3EEES17_NST_INSB_IJSG_S18_EEENSB_IJSD_SG_EEEEEEEvEEEENS_8epilogue10collective18CollectiveEpilogueINS1M_23Sm100TmaWarpSpecializedILi3ELi2ELi16ELb1ELb0EEEJSJ_NSB_IJNST_ISG_SD_EENST_ISH_SD_EEEEESK_NSB_IJNSB_IJlllEEESD_SU_EEESK_S1V_NS1M_6fusion15FusionCallbacksIS1Q_NS1W_17LinearCombinationISK_fSK_fLNS_15FloatRoundStyleE2EEESJ_S1T_JEEENSA_5SM1004TMEM4LOAD26SM100_TMEM_LOAD_16dp256b4xES12_S1C_NSA_17SM75_U32x4_LDSM_NENSA_21SM90_TMA_STORE_IM2COLES1C_NSA_17SM90_U32x4_STSM_NENSA_39AutoVectorizingCopyWithAssumedAlignmentILi128EEEEEEvvEEEEvNT_6ParamsE:
	.zero		2944


//--------------------- SYMBOLS --------------------------

	.type		.nv.reservedSmem.offset0,@object
	.size		.nv.reservedSmem.offset0,0x4
	.type		.nv.reservedSmem.cap,@object
	.size		.nv.reservedSmem.cap,0x4
	.type		__assertfail,@function
